	.target	sm_90a

	.elftype	@"ET_EXEC"


//--------------------- .note.nv.tkinfo           --------------------------
	.section	.note.nv.tkinfo,"",@"SHT_NOTE"
	.sectionflags	@"SHF_NOTE_NV_TKINFO"
	.tkinfo
        /*0018*/ 	.word	0x00000002
        /*0030*/ 	.string	""
        /*0030*/ 	.string	"ptxas"
        /*0030*/ 	.string	"Cuda compilation tools, release 13.0, V13.0.88"
        /*0030*/ 	.string	"Build cuda_13.0.r13.0/compiler.36424714_0"
        /*0030*/ 	.string	"-v  -suppress-debug-info  -lineinfo  -arch sm_90a "



//--------------------- .note.nv.cuinfo           --------------------------
	.section	.note.nv.cuinfo,"",@"SHT_NOTE"
	.sectionflags	@"SHF_NOTE_NV_CUINFO"
        /*0018*/ 	.short	0x0002
        /*001a*/ 	.short	0x005a
        /*001c*/ 	.short	0x0082
	.zero		2


//--------------------- .nv.info                  --------------------------
	.section	.nv.info,"",@"SHT_CUDA_INFO"
	.align	4


	//----- nvinfo : EIATTR_REGCOUNT
	.align		4
        /*0000*/ 	.byte	0x04, 0x2f
        /*0002*/ 	.short	(.L_1 - .L_0)
	.align		4
.L_0:
        /*0004*/ 	.word	index@(matmul_kernel)
        /*0008*/ 	.word	0x00000040


	//----- nvinfo : EIATTR_FRAME_SIZE
	.align		4
.L_1:
        /*000c*/ 	.byte	0x04, 0x11
        /*000e*/ 	.short	(.L_3 - .L_2)
	.align		4
.L_2:
        /*0010*/ 	.word	index@(matmul_kernel)
        /*0014*/ 	.word	0x00000000


	//----- nvinfo : EIATTR_MIN_STACK_SIZE
	.align		4
.L_3:
        /*0018*/ 	.byte	0x04, 0x12
        /*001a*/ 	.short	(.L_5 - .L_4)
	.align		4
.L_4:
        /*001c*/ 	.word	index@(matmul_kernel)
        /*0020*/ 	.word	0x00000000
.L_5:


//--------------------- .nv.compat                --------------------------
	.section	.nv.compat,"",@"SHT_CUDA_COMPAT_INFO"
	.align	4
        /*0000*/ 	.byte	0x02, 0x09, 0x01, 0x00, 0x02, 0x02, 0x02, 0x00, 0x02, 0x05, 0x05, 0x00, 0x03, 0x07, 0x01, 0x01
        /*0010*/ 	.byte	0x02, 0x03, 0x00, 0x00, 0x02, 0x06, 0x01, 0x00, 0x04, 0x0b, 0x08, 0x00, 0x00, 0x00, 0x00, 0x00
        /*0020*/ 	.byte	0x00, 0x00, 0x00, 0x00


//--------------------- .nv.info.matmul_kernel    --------------------------
	.section	.nv.info.matmul_kernel,"",@"SHT_CUDA_INFO"
	.sectionflags	@""
	.align	4


	//----- nvinfo : EIATTR_CUDA_API_VERSION
	.align		4
        /*0000*/ 	.byte	0x04, 0x37
        /*0002*/ 	.short	(.L_7 - .L_6)
.L_6:
        /*0004*/ 	.word	0x00000082


	//----- nvinfo : EIATTR_KPARAM_INFO
	.align		4
.L_7:
        /*0008*/ 	.byte	0x04, 0x17
        /*000a*/ 	.short	(.L_9 - .L_8)
.L_8:
        /*000c*/ 	.word	0x00000000
        /*0010*/ 	.short	0x000d
        /*0012*/ 	.short	0x0048
        /*0014*/ 	.byte	0x00, 0xf4, 0x21, 0x00


	//----- nvinfo : EIATTR_KPARAM_INFO
	.align		4
.L_9:
        /*0018*/ 	.byte	0x04, 0x17
        /*001a*/ 	.short	(.L_11 - .L_10)
.L_10:
        /*001c*/ 	.word	0x00000000
        /*0020*/ 	.short	0x000c
        /*0022*/ 	.short	0x0040
        /*0024*/ 	.byte	0x00, 0xf4, 0x21, 0x00


	//----- nvinfo : EIATTR_KPARAM_INFO
	.align		4
.L_11:
        /*0028*/ 	.byte	0x04, 0x17
        /*002a*/ 	.short	(.L_13 - .L_12)
.L_12:
        /*002c*/ 	.word	0x00000000
        /*0030*/ 	.short	0x000b
        /*0032*/ 	.short	0x0038
        /*0034*/ 	.byte	0x00, 0xf0, 0x11, 0x00


	//----- nvinfo : EIATTR_KPARAM_INFO
	.align		4
.L_13:
        /*0038*/ 	.byte	0x04, 0x17
        /*003a*/ 	.short	(.L_15 - .L_14)
.L_14:
        /*003c*/ 	.word	0x00000000
        /*0040*/ 	.short	0x000a
        /*0042*/ 	.short	0x0034
        /*0044*/ 	.byte	0x00, 0xf0, 0x11, 0x00


	//----- nvinfo : EIATTR_KPARAM_INFO
	.align		4
.L_15:
        /*0048*/ 	.byte	0x04, 0x17
        /*004a*/ 	.short	(.L_17 - .L_16)
.L_16:
        /*004c*/ 	.word	0x00000000
        /*0050*/ 	.short	0x0009
        /*0052*/ 	.short	0x0030
        /*0054*/ 	.byte	0x00, 0xf0, 0x11, 0x00


	//----- nvinfo : EIATTR_KPARAM_INFO
	.align		4
.L_17:
        /*0058*/ 	.byte	0x04, 0x17
        /*005a*/ 	.short	(.L_19 - .L_18)
.L_18:
        /*005c*/ 	.word	0x00000000
        /*0060*/ 	.short	0x0008
        /*0062*/ 	.short	0x002c
        /*0064*/ 	.byte	0x00, 0xf0, 0x11, 0x00


	//----- nvinfo : EIATTR_KPARAM_INFO
	.align		4
.L_19:
        /*0068*/ 	.byte	0x04, 0x17
        /*006a*/ 	.short	(.L_21 - .L_20)
.L_20:
        /*006c*/ 	.word	0x00000000
        /*0070*/ 	.short	0x0007
        /*0072*/ 	.short	0x0028
        /*0074*/ 	.byte	0x00, 0xf0, 0x11, 0x00


	//----- nvinfo : EIATTR_KPARAM_INFO
	.align		4
.L_21:
        /*0078*/ 	.byte	0x04, 0x17
        /*007a*/ 	.short	(.L_23 - .L_22)
.L_22:
        /*007c*/ 	.word	0x00000000
        /*0080*/ 	.short	0x0006
        /*0082*/ 	.short	0x0024
        /*0084*/ 	.byte	0x00, 0xf0, 0x11, 0x00


	//----- nvinfo : EIATTR_KPARAM_INFO
	.align		4
.L_23:
        /*0088*/ 	.byte	0x04, 0x17
        /*008a*/ 	.short	(.L_25 - .L_24)
.L_24:
        /*008c*/ 	.word	0x00000000
        /*0090*/ 	.short	0x0005
        /*0092*/ 	.short	0x0020
        /*0094*/ 	.byte	0x00, 0xf0, 0x11, 0x00


	//----- nvinfo : EIATTR_KPARAM_INFO
	.align		4
.L_25:
        /*0098*/ 	.byte	0x04, 0x17
        /*009a*/ 	.short	(.L_27 - .L_26)
.L_26:
        /*009c*/ 	.word	0x00000000
        /*00a0*/ 	.short	0x0004
        /*00a2*/ 	.short	0x001c
        /*00a4*/ 	.byte	0x00, 0xf0, 0x11, 0x00


	//----- nvinfo : EIATTR_KPARAM_INFO
	.align		4
.L_27:
        /*00a8*/ 	.byte	0x04, 0x17
        /*00aa*/ 	.short	(.L_29 - .L_28)
.L_28:
        /*00ac*/ 	.word	0x00000000
        /*00b0*/ 	.short	0x0003
        /*00b2*/ 	.short	0x0018
        /*00b4*/ 	.byte	0x00, 0xf0, 0x11, 0x00


	//----- nvinfo : EIATTR_KPARAM_INFO
	.align		4
.L_29:
        /*00b8*/ 	.byte	0x04, 0x17
        /*00ba*/ 	.short	(.L_31 - .L_30)
.L_30:
        /*00bc*/ 	.word	0x00000000
        /*00c0*/ 	.short	0x0002
        /*00c2*/ 	.short	0x0010
        /*00c4*/ 	.byte	0x00, 0xf4, 0x21, 0x00


	//----- nvinfo : EIATTR_KPARAM_INFO
	.align		4
.L_31:
        /*00c8*/ 	.byte	0x04, 0x17
        /*00ca*/ 	.short	(.L_33 - .L_32)
.L_32:
        /*00cc*/ 	.word	0x00000000
        /*00d0*/ 	.short	0x0001
        /*00d2*/ 	.short	0x0008
        /*00d4*/ 	.byte	0x00, 0xf4, 0x21, 0x00


	//----- nvinfo : EIATTR_KPARAM_INFO
	.align		4
.L_33:
        /*00d8*/ 	.byte	0x04, 0x17
        /*00da*/ 	.short	(.L_35 - .L_34)
.L_34:
        /*00dc*/ 	.word	0x00000000
        /*00e0*/ 	.short	0x0000
        /*00e2*/ 	.short	0x0000
        /*00e4*/ 	.byte	0x00, 0xf4, 0x21, 0x00


	//----- nvinfo : EIATTR_SPARSE_MMA_MASK
	.align		4
.L_35:
        /*00e8*/ 	.byte	0x03, 0x50
        /*00ea*/ 	.short	0x0000


	//----- nvinfo : EIATTR_MAXREG_COUNT
	.align		4
        /*00ec*/ 	.byte	0x03, 0x1b
        /*00ee*/ 	.short	0x00ff


	//----- nvinfo : EIATTR_NUM_BARRIERS
	.align		4
        /*00f0*/ 	.byte	0x02, 0x4c
        /*00f2*/ 	.byte	0x01
	.zero		1


	//----- nvinfo : EIATTR_MERCURY_ISA_VERSION
	.align		4
        /*00f4*/ 	.byte	0x03, 0x5f
        /*00f6*/ 	.short	0x0101


	//----- nvinfo : EIATTR_EXIT_INSTR_OFFSETS
	.align		4
        /*00f8*/ 	.byte	0x04, 0x1c
        /*00fa*/ 	.short	(.L_37 - .L_36)


	//   ....[0]....
.L_36:
        /*00fc*/ 	.word	0x00001ed0


	//   ....[1]....
        /*0100*/ 	.word	0x00001ef0


	//----- nvinfo : EIATTR_REQNTID
	.align		4
.L_37:
        /*0104*/ 	.byte	0x04, 0x10
        /*0106*/ 	.short	(.L_39 - .L_38)
.L_38:
        /*0108*/ 	.word	0x00000100
        /*010c*/ 	.word	0x00000001
        /*0110*/ 	.word	0x00000001


	//----- nvinfo : EIATTR_CBANK_PARAM_SIZE
	.align		4
.L_39:
        /*0114*/ 	.byte	0x03, 0x19
        /*0116*/ 	.short	0x0050


	//----- nvinfo : EIATTR_PARAM_CBANK
	.align		4
        /*0118*/ 	.byte	0x04, 0x0a
        /*011a*/ 	.short	(.L_41 - .L_40)
	.align		4
.L_40:
        /*011c*/ 	.word	index@(.nv.constant0.matmul_kernel)
        /*0120*/ 	.short	0x0210
        /*0122*/ 	.short	0x0050


	//----- nvinfo : EIATTR_SW_WAR
	.align		4
.L_41:
        /*0124*/ 	.byte	0x04, 0x36
        /*0126*/ 	.short	(.L_43 - .L_42)
.L_42:
        /*0128*/ 	.word	0x00000008
.L_43:


//--------------------- .nv.callgraph             --------------------------
	.section	.nv.callgraph,"",@"SHT_CUDA_CALLGRAPH"
	.align	4
	.sectionentsize	8
	.align		4
        /*0000*/ 	.word	0x00000000
	.align		4
        /*0004*/ 	.word	0xffffffff
	.align		4
        /*0008*/ 	.word	0x00000000
	.align		4
        /*000c*/ 	.word	0xfffffffe
	.align		4
        /*0010*/ 	.word	0x00000000
	.align		4
        /*0014*/ 	.word	0xfffffffd
	.align		4
        /*0018*/ 	.word	0x00000000
	.align		4
        /*001c*/ 	.word	0xfffffffc


//--------------------- .text.matmul_kernel       --------------------------
	.section	.text.matmul_kernel,"ax",@progbits
	.align	128
        .global         matmul_kernel
        .type           matmul_kernel,@function
        .size           matmul_kernel,(.L_x_3 - matmul_kernel)
        .other          matmul_kernel,@"STO_CUDA_ENTRY STV_DEFAULT"
matmul_kernel:
.text.matmul_kernel:
[----:B------:R-:W-:Y:S08]  /*0000*/  LDC R1, c[0x0][0x28] ;  /* 0x00000a00ff017b82 */ /* 0x000ff00000000800 */
[----:B------:R-:W0:Y:S01]  /*0010*/  LDC.64 R12, c[0x0][0x228] ;  /* 0x00008a00ff0c7b82 */ /* 0x000e220000000a00 */
[----:B------:R-:W1:Y:S01]  /*0020*/  S2R R5, SR_CTAID.X ;  /* 0x0000000000057919 */ /* 0x000e620000002500 */
[----:B------:R-:W-:Y:S01]  /*0030*/  UMOV UR4, 0x400 ;  /* 0x0000040000047882 */ /* 0x000fe20000000000 */
[----:B------:R-:W-:-:S05]  /*0040*/  ULDC.64 UR8, c[0x0][0x208] ;  /* 0x0000820000087ab9 */ /* 0x000fca0000000a00 */
[----:B------:R-:W2:Y:S08]  /*0050*/  LDC R42, c[0x0][0x230] ;  /* 0x00008c00ff2a7b82 */ /* 0x000eb00000000800 */
[----:B------:R-:W3:Y:S01]  /*0060*/  S2UR UR5, SR_CgaCtaId ;  /* 0x00000000000579c3 */ /* 0x000ee20000008800 */
[----:B0-----:R-:W-:-:S05]  /*0070*/  VIADD R0, R13, 0x3f ;  /* 0x0000003f0d007836 */ /* 0x001fca0000000000 */
[----:B------:R-:W-:Y:S01]  /*0080*/  SHF.R.S32.HI R3, RZ, 0x1f, R0 ;  /* 0x0000001fff037819 */ /* 0x000fe20000011400 */
[----:B--2---:R-:W-:-:S03]  /*0090*/  VIADD R42, R42, 0x1f ;  /* 0x0000001f2a2a7836 */ /* 0x004fc60000000000 */
[----:B------:R-:W-:Y:S02]  /*00a0*/  LEA.HI R3, R3, R0, RZ, 0x6 ;  /* 0x0000000003037211 */ /* 0x000fe400078f30ff */
[----:B-1----:R-:W-:Y:S02]  /*00b0*/  IABS R8, R5 ;  /* 0x0000000500087213 */ /* 0x002fe40000000000 */
[----:B------:R-:W-:Y:S01]  /*00c0*/  SHF.R.S32.HI R3, RZ, 0x6, R3 ;  /* 0x00000006ff037819 */ /* 0x000fe20000011403 */
[----:B---3--:R-:W-:-:S04]  /*00d0*/  ULEA UR4, UR5, UR4, 0x18 ;  /* 0x0000000405047291 */ /* 0x008fc8000f8ec03f */
[----:B------:R-:W-:-:S05]  /*00e0*/  IMAD.SHL.U32 R4, R3, 0x8, RZ ;  /* 0x0000000803047824 */ /* 0x000fca00078e00ff */
[-C--:B------:R-:W-:Y:S02]  /*00f0*/  IABS R7, R4.reuse ;  /* 0x0000000400077213 */ /* 0x080fe40000000000 */
[----:B------:R-:W-:Y:S02]  /*0100*/  IABS R10, R4 ;  /* 0x00000004000a7213 */ /* 0x000fe40000000000 */
[----:B------:R-:W0:Y:S08]  /*0110*/  I2F.RP R0, R7 ;  /* 0x0000000700007306 */ /* 0x000e300000209400 */
[----:B0-----:R-:W0:Y:S02]  /*0120*/  MUFU.RCP R0, R0 ;  /* 0x0000000000007308 */ /* 0x001e240000001000 */
[----:B0-----:R-:W-:-:S02]  /*0130*/  VIADD R2, R0, 0xffffffe ;  /* 0x0ffffffe00027836 */ /* 0x001fc40000000000 */
[----:B------:R-:W-:-:S04]  /*0140*/  IMAD.MOV R0, RZ, RZ, -R10 ;  /* 0x000000ffff007224 */ /* 0x000fc800078e0a0a */
[----:B------:R0:W1:Y:S02]  /*0150*/  F2I.FTZ.U32.TRUNC.NTZ R3, R2 ;  /* 0x0000000200037305 */ /* 0x000064000021f000 */
[----:B0-----:R-:W-:Y:S02]  /*0160*/  IMAD.MOV.U32 R2, RZ, RZ, RZ ;  /* 0x000000ffff027224 */ /* 0x001fe400078e00ff */
[----:B-1----:R-:W-:-:S04]  /*0170*/  IMAD.MOV R6, RZ, RZ, -R3 ;  /* 0x000000ffff067224 */ /* 0x002fc800078e0a03 */
[----:B------:R-:W-:Y:S02]  /*0180*/  IMAD R9, R6, R7, RZ ;  /* 0x0000000706097224 */ /* 0x000fe400078e02ff */
[----:B------:R-:W-:Y:S02]  /*0190*/  IMAD.MOV.U32 R6, RZ, RZ, R8 ;  /* 0x000000ffff067224 */ /* 0x000fe400078e0008 */
[----:B------:R-:W-:-:S06]  /*01a0*/  IMAD.HI.U32 R3, R3, R9, R2 ;  /* 0x0000000903037227 */ /* 0x000fcc00078e0002 */
[----:B------:R-:W-:-:S04]  /*01b0*/  IMAD.HI.U32 R3, R3, R6, RZ ;  /* 0x0000000603037227 */ /* 0x000fc800078e00ff */
[----:B------:R-:W-:-:S05]  /*01c0*/  IMAD R0, R3, R0, R6 ;  /* 0x0000000003007224 */ /* 0x000fca00078e0206 */
[----:B------:R-:W-:-:S13]  /*01d0*/  ISETP.GT.U32.AND P1, PT, R7, R0, PT ;  /* 0x000000000700720c */ /* 0x000fda0003f24070 */
[----:B------:R-:W-:Y:S02]  /*01e0*/  @!P1 IMAD.IADD R0, R0, 0x1, -R7 ;  /* 0x0000000100009824 */ /* 0x000fe400078e0a07 */
[----:B------:R-:W-:Y:S01]  /*01f0*/  @!P1 VIADD R3, R3, 0x1 ;  /* 0x0000000103039836 */ /* 0x000fe20000000000 */
[----:B------:R-:W-:Y:S02]  /*0200*/  ISETP.NE.AND P1, PT, R4, RZ, PT ;  /* 0x000000ff0400720c */ /* 0x000fe40003f25270 */
[----:B------:R-:W-:Y:S02]  /*0210*/  ISETP.GE.U32.AND P0, PT, R0, R7, PT ;  /* 0x000000070000720c */ /* 0x000fe40003f06070 */
[----:B------:R-:W-:-:S04]  /*0220*/  LOP3.LUT R0, R5, R4, RZ, 0x3c, !PT ;  /* 0x0000000405007212 */ /* 0x000fc800078e3cff */
[----:B------:R-:W-:Y:S01]  /*0230*/  ISETP.GE.AND P2, PT, R0, RZ, PT ;  /* 0x000000ff0000720c */ /* 0x000fe20003f46270 */
[----:B------:R-:W-:-:S06]  /*0240*/  VIADD R0, R12, 0xf ;  /* 0x0000000f0c007836 */ /* 0x000fcc0000000000 */
[----:B------:R-:W-:-:S04]  /*0250*/  @P0 VIADD R3, R3, 0x1 ;  /* 0x0000000103030836 */ /* 0x000fc80000000000 */
[----:B------:R-:W-:Y:S01]  /*0260*/  IMAD.MOV.U32 R2, RZ, RZ, R3 ;  /* 0x000000ffff027224 */ /* 0x000fe200078e0003 */
[----:B------:R-:W-:-:S03]  /*0270*/  SHF.R.S32.HI R3, RZ, 0x1f, R0 ;  /* 0x0000001fff037819 */ /* 0x000fc60000011400 */
[----:B------:R-:W-:Y:S01]  /*0280*/  @!P2 IMAD.MOV R2, RZ, RZ, -R2 ;  /* 0x000000ffff02a224 */ /* 0x000fe200078e0a02 */
[----:B------:R-:W-:Y:S02]  /*0290*/  @!P1 LOP3.LUT R2, RZ, R4, RZ, 0x33, !PT ;  /* 0x00000004ff029212 */ /* 0x000fe400078e33ff */
[----:B------:R-:W-:-:S03]  /*02a0*/  LEA.HI R3, R3, R0, RZ, 0x4 ;  /* 0x0000000003037211 */ /* 0x000fc600078f20ff */
[----:B------:R-:W-:Y:S02]  /*02b0*/  IMAD.SHL.U32 R6, R2, 0x8, RZ ;  /* 0x0000000802067824 */ /* 0x000fe400078e00ff */
[----:B------:R-:W-:-:S03]  /*02c0*/  IMAD.MOV R2, RZ, RZ, -R2 ;  /* 0x000000ffff027224 */ /* 0x000fc600078e0a02 */
[----:B------:R-:W-:Y:S01]  /*02d0*/  LEA.HI.SX32 R3, R3, -R6, 0x1c ;  /* 0x8000000603037211 */ /* 0x000fe200078fe2ff */
[----:B------:R-:W-:-:S03]  /*02e0*/  IMAD R8, R4, R2, R5 ;  /* 0x0000000204087224 */ /* 0x000fc600078e0205 */
[----:B------:R-:W-:-:S04]  /*02f0*/  VIMNMX R11, R3, 0x8, PT ;  /* 0x00000008030b7848 */ /* 0x000fc80003fe0100 */
[-C--:B------:R-:W-:Y:S02]  /*0300*/  IABS R7, R11.reuse ;  /* 0x0000000b00077213 */ /* 0x080fe40000000000 */
[----:B------:R-:W-:Y:S02]  /*0310*/  IABS R4, R11 ;  /* 0x0000000b00047213 */ /* 0x000fe40000000000 */
[----:B------:R-:W0:Y:S08]  /*0320*/  I2F.RP R0, R7 ;  /* 0x0000000700007306 */ /* 0x000e300000209400 */
[----:B0-----:R-:W0:Y:S02]  /*0330*/  MUFU.RCP R0, R0 ;  /* 0x0000000000007308 */ /* 0x001e240000001000 */
[----:B0-----:R-:W-:-:S02]  /*0340*/  VIADD R3, R0, 0xffffffe ;  /* 0x0ffffffe00037836 */ /* 0x001fc40000000000 */
[----:B------:R-:W-:Y:S02]  /*0350*/  IMAD.MOV R0, RZ, RZ, -R4 ;  /* 0x000000ffff007224 */ /* 0x000fe400078e0a04 */
[----:B------:R-:W0:Y:S02]  /*0360*/  S2R R4, SR_TID.X ;  /* 0x0000000000047919 */ /* 0x000e240000002100 */
[----:B------:R-:W1:Y:S02]  /*0370*/  F2I.FTZ.U32.TRUNC.NTZ R3, R3 ;  /* 0x0000000300037305 */ /* 0x000e64000021f000 */
[----:B-1----:R-:W-:-:S04]  /*0380*/  IMAD.MOV R9, RZ, RZ, -R3 ;  /* 0x000000ffff097224 */ /* 0x002fc800078e0a03 */
[----:B------:R-:W-:Y:S01]  /*0390*/  IMAD.MOV.U32 R2, RZ, RZ, R9 ;  /* 0x000000ffff027224 */ /* 0x000fe200078e0009 */
[----:B------:R-:W-:-:S03]  /*03a0*/  IABS R9, R8 ;  /* 0x0000000800097213 */ /* 0x000fc60000000000 */
[----:B------:R-:W-:Y:S02]  /*03b0*/  IMAD R5, R2, R7, RZ ;  /* 0x0000000702057224 */ /* 0x000fe400078e02ff */
[----:B------:R-:W-:-:S04]  /*03c0*/  IMAD.MOV.U32 R2, RZ, RZ, RZ ;  /* 0x000000ffff027224 */ /* 0x000fc800078e00ff */
[----:B------:R-:W-:Y:S01]  /*03d0*/  IMAD.HI.U32 R2, R3, R5, R2 ;  /* 0x0000000503027227 */ /* 0x000fe200078e0002 */
[C---:B0-----:R-:W-:Y:S02]  /*03e0*/  LOP3.LUT R3, R4.reuse, 0xf, RZ, 0xc0, !PT ;  /* 0x0000000f04037812 */ /* 0x041fe400078ec0ff */
[----:B------:R-:W-:Y:S02]  /*03f0*/  SHF.R.U32.HI R43, RZ, 0x4, R4 ;  /* 0x00000004ff2b7819 */ /* 0x000fe40000011604 */
[----:B------:R-:W-:Y:S01]  /*0400*/  LOP3.LUT R41, R4, 0x1f, RZ, 0xc0, !PT ;  /* 0x0000001f04297812 */ /* 0x000fe200078ec0ff */
[----:B------:R-:W-:Y:S01]  /*0410*/  IMAD.HI.U32 R2, R2, R9, RZ ;  /* 0x0000000902027227 */ /* 0x000fe200078e00ff */
[----:B------:R-:W-:-:S03]  /*0420*/  SGXT.U32 R43, R43, 0x4 ;  /* 0x000000042b2b781a */ /* 0x000fc60000000000 */
[----:B------:R-:W-:-:S05]  /*0430*/  IMAD R0, R2, R0, R9 ;  /* 0x0000000002007224 */ /* 0x000fca00078e0209 */
[----:B------:R-:W-:-:S13]  /*0440*/  ISETP.GT.U32.AND P1, PT, R7, R0, PT ;  /* 0x000000000700720c */ /* 0x000fda0003f24070 */
[----:B------:R-:W-:Y:S02]  /*0450*/  @!P1 IMAD.IADD R0, R0, 0x1, -R7 ;  /* 0x0000000100009824 */ /* 0x000fe400078e0a07 */
[----:B------:R-:W-:Y:S01]  /*0460*/  @!P1 VIADD R2, R2, 0x1 ;  /* 0x0000000102029836 */ /* 0x000fe20000000000 */
[----:B------:R-:W-:Y:S02]  /*0470*/  ISETP.NE.AND P1, PT, R11, RZ, PT ;  /* 0x000000ff0b00720c */ /* 0x000fe40003f25270 */
[----:B------:R-:W-:Y:S02]  /*0480*/  ISETP.GE.U32.AND P0, PT, R0, R7, PT ;  /* 0x000000070000720c */ /* 0x000fe40003f06070 */
[----:B------:R-:W-:-:S04]  /*0490*/  LOP3.LUT R0, R8, R11, RZ, 0x3c, !PT ;  /* 0x0000000b08007212 */ /* 0x000fc800078e3cff */
[----:B------:R-:W-:-:S07]  /*04a0*/  ISETP.GE.AND P2, PT, R0, RZ, PT ;  /* 0x000000ff0000720c */ /* 0x000fce0003f46270 */
[----:B------:R-:W-:Y:S01]  /*04b0*/  @P0 VIADD R2, R2, 0x1 ;  /* 0x0000000102020836 */ /* 0x000fe20000000000 */
[----:B------:R-:W-:-:S03]  /*04c0*/  ISETP.GT.AND P0, PT, R42, 0x1f, PT ;  /* 0x0000001f2a00780c */ /* 0x000fc60003f04270 */
[----:B------:R-:W-:-:S04]  /*04d0*/  IMAD.MOV.U32 R7, RZ, RZ, R2 ;  /* 0x000000ffff077224 */ /* 0x000fc800078e0002 */
[----:B------:R-:W-:Y:S01]  /*04e0*/  @!P2 IMAD.MOV R7, RZ, RZ, -R7 ;  /* 0x000000ffff07a224 */ /* 0x000fe200078e0a07 */
[----:B------:R-:W-:-:S05]  /*04f0*/  @!P1 LOP3.LUT R7, RZ, R11, RZ, 0x33, !PT ;  /* 0x0000000bff079212 */ /* 0x000fca00078e33ff */
[----:B------:R-:W-:Y:S01]  /*0500*/  IMAD.MOV R0, RZ, RZ, -R7 ;  /* 0x000000ffff007224 */ /* 0x000fe200078e0a07 */
[----:B------:R-:W-:Y:S01]  /*0510*/  @!P0 CS2R R16, SRZ ;  /* 0x0000000000108805 */ /* 0x000fe2000001ff00 */
[----:B------:R-:W-:Y:S01]  /*0520*/  @!P0 IMAD.SHL.U32 R2, R4, 0x20, RZ ;  /* 0x0000002004028824 */ /* 0x000fe200078e00ff */
[----:B------:R-:W-:Y:S01]  /*0530*/  @!P0 CS2R R18, SRZ ;  /* 0x0000000000128805 */ /* 0x000fe2000001ff00 */
[----:B------:R-:W-:Y:S02]  /*0540*/  IMAD R0, R11, R0, R8 ;  /* 0x000000000b007224 */ /* 0x000fe400078e0208 */
[----:B------:R-:W-:Y:S02]  /*0550*/  IMAD.SHL.U32 R7, R7, 0x40, RZ ;  /* 0x0000004007077824 */ /* 0x000fe400078e00ff */
[----:B------:R-:W-:Y:S01]  /*0560*/  IMAD.IADD R0, R6, 0x1, R0 ;  /* 0x0000000106007824 */ /* 0x000fe200078e0200 */
[----:B------:R-:W-:-:S03]  /*0570*/  @!P0 LOP3.LUT R6, R2, 0x60, RZ, 0xc0, !PT ;  /* 0x0000006002068812 */ /* 0x000fc600078ec0ff */
[----:B------:R-:W-:Y:S01]  /*0580*/  IMAD R0, R0, 0x10, R3 ;  /* 0x0000001000007824 */ /* 0x000fe200078e0203 */
[----:B------:R-:W-:Y:S06]  /*0590*/  @!P0 BRA `(.L_x_0) ;  /* 0x00000014003c8947 */ /* 0x000fec0003800000 */
[----:B------:R-:W-:Y:S01]  /*05a0*/  IABS R5, R12 ;  /* 0x0000000c00057213 */ /* 0x000fe20000000000 */
[----:B------:R-:W-:Y:S01]  /*05b0*/  ULDC UR5, c[0x0][0x240] ;  /* 0x0000900000057ab9 */ /* 0x000fe20000000800 */
[----:B------:R-:W-:Y:S01]  /*05c0*/  IABS R2, R13 ;  /* 0x0000000d00027213 */ /* 0x000fe20000000000 */
[C---:B------:R-:W-:Y:S01]  /*05d0*/  IMAD.SHL.U32 R35, R4.reuse, 0x2, RZ ;  /* 0x0000000204237824 */ /* 0x040fe200078e00ff */
[----:B------:R-:W0:Y:S01]  /*05e0*/  I2F.RP R14, R5 ;  /* 0x00000005000e7306 */ /* 0x000e220000209400 */
[----:B------:R-:W-:Y:S01]  /*05f0*/  LOP3.LUT R6, R4, 0xe0, RZ, 0xc0, !PT ;  /* 0x000000e004067812 */ /* 0x000fe200078ec0ff */
[----:B------:R-:W-:Y:S01]  /*0600*/  ULDC.64 UR12, c[0x0][0x218] ;  /* 0x00008600000c7ab9 */ /* 0x000fe20000000a00 */
[----:B------:R-:W-:Y:S01]  /*0610*/  IABS R18, R0 ;  /* 0x0000000000127213 */ /* 0x000fe20000000000 */
[----:B------:R-:W-:Y:S01]  /*0620*/  ULDC UR6, c[0x0][0x234] ;  /* 0x00008d0000067ab9 */ /* 0x000fe20000000800 */
[----:B------:R-:W-:Y:S01]  /*0630*/  LEA.HI R6, R6, R7, RZ, 0x1b ;  /* 0x0000000706067211 */ /* 0x000fe200078fd8ff */
[----:B------:R-:W-:Y:S01]  /*0640*/  ULDC.64 UR10, c[0x0][0x210] ;  /* 0x00008400000a7ab9 */ /* 0x000fe20000000a00 */
[----:B------:R-:W-:Y:S01]  /*0650*/  ISETP.GE.AND P1, PT, R0, RZ, PT ;  /* 0x000000ff0000720c */ /* 0x000fe20003f26270 */
[----:B------:R-:W1:Y:S01]  /*0660*/  I2F.RP R3, R2 ;  /* 0x0000000200037306 */ /* 0x000e620000209400 */
[----:B------:R-:W-:Y:S01]  /*0670*/  IABS R29, R6 ;  /* 0x00000006001d7213 */ /* 0x000fe20000000000 */
[C---:B------:R-:W-:Y:S01]  /*0680*/  VIADD R22, R6.reuse, 0x30 ;  /* 0x0000003006167836 */ /* 0x040fe20000000000 */
[----:B------:R-:W-:Y:S01]  /*0690*/  LOP3.LUT R45, R43, 0x10, RZ, 0xfc, !PT ;  /* 0x000000102b2d7812 */ /* 0x000fe200078efcff */
[----:B------:R-:W-:-:S02]  /*06a0*/  VIADD R30, R6, 0x28 ;  /* 0x00000028061e7836 */ /* 0x000fc40000000000 */
[C---:B------:R-:W-:Y:S02]  /*06b0*/  VIADD R28, R6.reuse, 0x18 ;  /* 0x00000018061c7836 */ /* 0x040fe40000000000 */
[----:B0-----:R-:W0:Y:S01]  /*06c0*/  MUFU.RCP R14, R14 ;  /* 0x0000000e000e7308 */ /* 0x001e220000001000 */
[----:B------:R-:W-:Y:S01]  /*06d0*/  IABS R19, R30 ;  /* 0x0000001e00137213 */ /* 0x000fe20000000000 */
[C---:B------:R-:W-:Y:S01]  /*06e0*/  VIADD R31, R6.reuse, 0x20 ;  /* 0x00000020061f7836 */ /* 0x040fe20000000000 */
[----:B------:R-:W-:Y:S01]  /*06f0*/  IABS R23, R28 ;  /* 0x0000001c00177213 */ /* 0x000fe20000000000 */
[C---:B------:R-:W-:Y:S02]  /*0700*/  VIADD R24, R6.reuse, 0x8 ;  /* 0x0000000806187836 */ /* 0x040fe40000000000 */
[----:B------:R-:W-:Y:S01]  /*0710*/  VIADD R26, R6, 0x10 ;  /* 0x00000010061a7836 */ /* 0x000fe20000000000 */
[----:B------:R-:W-:Y:S01]  /*0720*/  IABS R21, R31 ;  /* 0x0000001f00157213 */ /* 0x000fe20000000000 */
[----:B-1----:R-:W1:Y:S01]  /*0730*/  MUFU.RCP R3, R3 ;  /* 0x0000000300037308 */ /* 0x002e620000001000 */
[----:B------:R-:W-:-:S02]  /*0740*/  IABS R27, R24 ;  /* 0x00000018001b7213 */ /* 0x000fc40000000000 */
[----:B------:R-:W-:Y:S01]  /*0750*/  IABS R25, R26 ;  /* 0x0000001a00197213 */ /* 0x000fe20000000000 */
[----:B0-----:R-:W-:-:S04]  /*0760*/  VIADD R10, R14, 0xffffffe ;  /* 0x0ffffffe0e0a7836 */ /* 0x001fc80000000000 */
[----:B------:R0:W2:Y:S01]  /*0770*/  F2I.FTZ.U32.TRUNC.NTZ R11, R10 ;  /* 0x0000000a000b7305 */ /* 0x0000a2000021f000 */
[----:B-1----:R-:W-:Y:S02]  /*0780*/  VIADD R8, R3, 0xffffffe ;  /* 0x0ffffffe03087836 */ /* 0x002fe40000000000 */
[----:B------:R-:W-:-:S05]  /*0790*/  VIADD R3, R6, 0x38 ;  /* 0x0000003806037836 */ /* 0x000fca0000000000 */
[----:B------:R1:W3:Y:S01]  /*07a0*/  F2I.FTZ.U32.TRUNC.NTZ R9, R8 ;  /* 0x0000000800097305 */ /* 0x0002e2000021f000 */
[----:B0-----:R-:W-:Y:S02]  /*07b0*/  IMAD.MOV.U32 R10, RZ, RZ, RZ ;  /* 0x000000ffff0a7224 */ /* 0x001fe400078e00ff */
[----:B--2---:R-:W-:Y:S02]  /*07c0*/  IMAD.MOV R16, RZ, RZ, -R11 ;  /* 0x000000ffff107224 */ /* 0x004fe400078e0a0b */
[----:B-1----:R-:W-:Y:S02]  /*07d0*/  IMAD.MOV.U32 R8, RZ, RZ, RZ ;  /* 0x000000ffff087224 */ /* 0x002fe400078e00ff */
[----:B------:R-:W-:-:S04]  /*07e0*/  IMAD R15, R16, R5, RZ ;  /* 0x00000005100f7224 */ /* 0x000fc800078e02ff */
[----:B------:R-:W-:Y:S01]  /*07f0*/  IMAD.HI.U32 R10, R11, R15, R10 ;  /* 0x0000000f0b0a7227 */ /* 0x000fe200078e000a */
[----:B------:R-:W-:-:S03]  /*0800*/  IABS R15, R3 ;  /* 0x00000003000f7213 */ /* 0x000fc60000000000 */
[----:B---3--:R-:W-:Y:S02]  /*0810*/  IMAD.MOV R17, RZ, RZ, -R9 ;  /* 0x000000ffff117224 */ /* 0x008fe400078e0a09 */
[----:B------:R-:W-:-:S04]  /*0820*/  IMAD.HI.U32 R14, R10, R18, RZ ;  /* 0x000000120a0e7227 */ /* 0x000fc800078e00ff */
[----:B------:R-:W-:Y:S01]  /*0830*/  IMAD R11, R17, R2, RZ ;  /* 0x00000002110b7224 */ /* 0x000fe200078e02ff */
[----:B------:R-:W-:Y:S01]  /*0840*/  IABS R17, R22 ;  /* 0x0000001600117213 */ /* 0x000fe20000000000 */
[----:B------:R-:W-:Y:S02]  /*0850*/  IMAD.MOV R16, RZ, RZ, -R14 ;  /* 0x000000ffff107224 */ /* 0x000fe400078e0a0e */
[----:B------:R-:W-:Y:S01]  /*0860*/  IMAD.HI.U32 R8, R9, R11, R8 ;  /* 0x0000000b09087227 */ /* 0x000fe200078e0008 */
[----:B------:R-:W-:-:S03]  /*0870*/  SHF.R.S32.HI R9, RZ, 0x1f, R42 ;  /* 0x0000001fff097819 */ /* 0x000fc6000001142a */
[----:B------:R-:W-:Y:S01]  /*0880*/  IMAD R18, R5, R16, R18 ;  /* 0x0000001005127224 */ /* 0x000fe200078e0212 */
[----:B------:R-:W-:Y:S01]  /*0890*/  LEA.HI R42, R9, R42, RZ, 0x5 ;  /* 0x0000002a092a7211 */ /* 0x000fe200078f28ff */
[----:B------:R-:W-:-:S03]  /*08a0*/  IMAD.HI.U32 R10, R8, R15, RZ ;  /* 0x0000000f080a7227 */ /* 0x000fc600078e00ff */
[----:B------:R-:W-:Y:S01]  /*08b0*/  ISETP.GT.U32.AND P0, PT, R5, R18, PT ;  /* 0x000000120500720c */ /* 0x000fe20003f04070 */
[----:B------:R-:W-:Y:S01]  /*08c0*/  IMAD.HI.U32 R11, R8, R17, RZ ;  /* 0x00000011080b7227 */ /* 0x000fe200078e00ff */
[----:B------:R-:W-:-:S03]  /*08d0*/  SHF.R.S32.HI R42, RZ, 0x5, R42 ;  /* 0x00000005ff2a7819 */ /* 0x000fc6000001142a */
[----:B------:R-:W-:Y:S02]  /*08e0*/  IMAD.MOV R10, RZ, RZ, -R10 ;  /* 0x000000ffff0a7224 */ /* 0x000fe400078e0a0a */
[----:B------:R-:W-:Y:S02]  /*08f0*/  IMAD.MOV R14, RZ, RZ, -R11 ;  /* 0x000000ffff0e7224 */ /* 0x000fe400078e0a0b */
[----:B------:R-:W-:Y:S02]  /*0900*/  IMAD R11, R2, R10, R15 ;  /* 0x0000000a020b7224 */ /* 0x000fe400078e020f */
[----:B------:R-:W-:-:S03]  /*0910*/  IMAD.HI.U32 R9, R8, R19, RZ ;  /* 0x0000001308097227 */ /* 0x000fc600078e00ff */
[C---:B------:R-:W-:Y:S01]  /*0920*/  ISETP.GT.U32.AND P2, PT, R2.reuse, R11, PT ;  /* 0x0000000b0200720c */ /* 0x040fe20003f44070 */
[----:B------:R-:W-:Y:S02]  /*0930*/  IMAD R15, R2, R14, R17 ;  /* 0x0000000e020f7224 */ /* 0x000fe400078e0211 */
[----:B------:R-:W-:Y:S02]  /*0940*/  IMAD.MOV R9, RZ, RZ, -R9 ;  /* 0x000000ffff097224 */ /* 0x000fe400078e0a09 */
[----:B------:R-:W-:Y:S01]  /*0950*/  IMAD.HI.U32 R14, R8, R23, RZ ;  /* 0x00000017080e7227 */ /* 0x000fe200078e00ff */
[----:B------:R-:W-:-:S03]  /*0960*/  ISETP.GT.U32.AND P3, PT, R2, R15, PT ;  /* 0x0000000f0200720c */ /* 0x000fc60003f64070 */
[----:B------:R-:W-:Y:S02]  /*0970*/  IMAD R9, R2, R9, R19 ;  /* 0x0000000902097224 */ /* 0x000fe400078e0213 */
[----:B------:R-:W-:Y:S02]  /*0980*/  @!P0 IMAD.IADD R18, R18, 0x1, -R5 ;  /* 0x0000000112128824 */ /* 0x000fe400078e0a05 */
[----:B------:R-:W-:Y:S01]  /*0990*/  IMAD.HI.U32 R10, R8, R21, RZ ;  /* 0x00000015080a7227 */ /* 0x000fe200078e00ff */
[----:B------:R-:W-:Y:S02]  /*09a0*/  ISETP.GT.U32.AND P4, PT, R2, R9, PT ;  /* 0x000000090200720c */ /* 0x000fe40003f84070 */
[----:B------:R-:W-:Y:S01]  /*09b0*/  ISETP.GT.U32.AND P0, PT, R5, R18, PT ;  /* 0x000000120500720c */ /* 0x000fe20003f04070 */
[----:B------:R-:W-:Y:S02]  /*09c0*/  IMAD.MOV R14, RZ, RZ, -R14 ;  /* 0x000000ffff0e7224 */ /* 0x000fe400078e0a0e */
[----:B------:R-:W-:-:S04]  /*09d0*/  IMAD.HI.U32 R17, R8, R27, RZ ;  /* 0x0000001b08117227 */ /* 0x000fc800078e00ff */
[----:B------:R-:W-:Y:S02]  /*09e0*/  IMAD.MOV R10, RZ, RZ, -R10 ;  /* 0x000000ffff0a7224 */ /* 0x000fe400078e0a0a */
[C---:B------:R-:W-:Y:S02]  /*09f0*/  IMAD R19, R2.reuse, R14, R23 ;  /* 0x0000000e02137224 */ /* 0x040fe400078e0217 */
[----:B------:R-:W-:Y:S02]  /*0a00*/  IMAD.MOV R20, RZ, RZ, -R17 ;  /* 0x000000ffff147224 */ /* 0x000fe400078e0a11 */
[C---:B------:R-:W-:Y:S01]  /*0a10*/  IMAD R17, R2.reuse, R10, R21 ;  /* 0x0000000a02117224 */ /* 0x040fe200078e0215 */
[----:B------:R-:W-:Y:S01]  /*0a20*/  ISETP.GT.U32.AND P5, PT, R2, R19, PT ;  /* 0x000000130200720c */ /* 0x000fe20003fa4070 */
[--C-:B------:R-:W-:Y:S01]  /*0a30*/  @!P2 IMAD.IADD R11, R11, 0x1, -R2.reuse ;  /* 0x000000010b0ba824 */ /* 0x100fe200078e0a02 */
[----:B------:R-:W-:Y:S01]  /*0a40*/  ISETP.NE.AND P2, PT, R12, RZ, PT ;  /* 0x000000ff0c00720c */ /* 0x000fe20003f45270 */
[----:B------:R-:W-:Y:S01]  /*0a50*/  @!P3 IMAD.IADD R15, R15, 0x1, -R2 ;  /* 0x000000010f0fb824 */ /* 0x000fe200078e0a02 */
[----:B------:R-:W-:Y:S01]  /*0a60*/  ISETP.GT.U32.AND P6, PT, R2, R17, PT ;  /* 0x000000110200720c */ /* 0x000fe20003fc4070 */
[----:B------:R-:W-:Y:S01]  /*0a70*/  IMAD.HI.U32 R16, R8, R25, RZ ;  /* 0x0000001908107227 */ /* 0x000fe200078e00ff */
[----:B------:R-:W-:-:S03]  /*0a80*/  ISETP.GT.U32.AND P3, PT, R2, R11, PT ;  /* 0x0000000b0200720c */ /* 0x000fc60003f64070 */
[----:B------:R-:W-:Y:S01]  /*0a90*/  @!P4 IMAD.IADD R9, R9, 0x1, -R2 ;  /* 0x000000010909c824 */ /* 0x000fe200078e0a02 */
[----:B------:R-:W-:Y:S01]  /*0aa0*/  ISETP.GT.U32.AND P4, PT, R2, R15, PT ;  /* 0x0000000f0200720c */ /* 0x000fe20003f84070 */
[----:B------:R-:W-:Y:S01]  /*0ab0*/  @!P0 IMAD.IADD R18, R18, 0x1, -R5 ;  /* 0x0000000112128824 */ /* 0x000fe200078e0a05 */
[----:B------:R-:W-:Y:S01]  /*0ac0*/  ISETP.GE.AND P0, PT, R6, RZ, PT ;  /* 0x000000ff0600720c */ /* 0x000fe20003f06270 */
[----:B------:R-:W-:Y:S01]  /*0ad0*/  IMAD.MOV R16, RZ, RZ, -R16 ;  /* 0x000000ffff107224 */ /* 0x000fe200078e0a10 */
[----:B------:R-:W-:Y:S01]  /*0ae0*/  SHF.R.U32.HI R6, RZ, 0x2, R4 ;  /* 0x00000002ff067819 */ /* 0x000fe20000011604 */
[----:B------:R-:W-:Y:S02]  /*0af0*/  IMAD.MOV.U32 R5, RZ, RZ, R18 ;  /* 0x000000ffff057224 */ /* 0x000fe400078e0012 */
[----:B------:R-:W-:Y:S01]  /*0b00*/  IMAD R21, R2, R16, R25 ;  /* 0x0000001002157224 */ /* 0x000fe200078e0219 */
[----:B------:R-:W-:Y:S01]  /*0b10*/  SGXT.U32 R6, R6, 0x3 ;  /* 0x000000030606781a */ /* 0x000fe20000000000 */
[----:B------:R-:W-:-:S02]  /*0b20*/  IMAD R23, R2, R20, R27 ;  /* 0x0000001402177224 */ /* 0x000fc400078e021b */
[--C-:B------:R-:W-:Y:S01]  /*0b30*/  @!P5 IMAD.IADD R19, R19, 0x1, -R2.reuse ;  /* 0x000000011313d824 */ /* 0x100fe200078e0a02 */
[----:B------:R-:W-:Y:S01]  /*0b40*/  ISETP.GT.U32.AND P5, PT, R2, R9, PT ;  /* 0x000000090200720c */ /* 0x000fe20003fa4070 */
[----:B------:R-:W-:Y:S01]  /*0b50*/  IMAD.HI.U32 R8, R8, R29, RZ ;  /* 0x0000001d08087227 */ /* 0x000fe200078e00ff */
[----:B------:R-:W0:Y:S03]  /*0b60*/  LDC R20, c[0x0][0x238] ;  /* 0x00008e00ff147b82 */ /* 0x000e260000000800 */
[----:B------:R-:W-:Y:S01]  /*0b70*/  @!P1 IMAD.MOV R5, RZ, RZ, -R5 ;  /* 0x000000ffff059224 */ /* 0x000fe200078e0a05 */
[----:B------:R-:W-:Y:S01]  /*0b80*/  @!P2 LOP3.LUT R5, RZ, R12, RZ, 0x33, !PT ;  /* 0x0000000cff05a212 */ /* 0x000fe200078e33ff */
[----:B------:R-:W-:Y:S01]  /*0b90*/  IMAD.SHL.U32 R25, R4, 0x40, RZ ;  /* 0x0000004004197824 */ /* 0x000fe200078e00ff */
[C---:B------:R-:W-:Y:S01]  /*0ba0*/  ISETP.GT.U32.AND P2, PT, R2.reuse, R21, PT ;  /* 0x000000150200720c */ /* 0x040fe20003f44070 */
[--C-:B------:R-:W-:Y:S01]  /*0bb0*/  @!P6 IMAD.IADD R17, R17, 0x1, -R2.reuse ;  /* 0x000000011111e824 */ /* 0x100fe200078e0a02 */
[C---:B------:R-:W-:Y:S01]  /*0bc0*/  ISETP.GT.U32.AND P1, PT, R2.reuse, R19, PT ;  /* 0x000000130200720c */ /* 0x040fe20003f24070 */
[----:B------:R-:W-:Y:S01]  /*0bd0*/  @!P3 IMAD.IADD R11, R11, 0x1, -R2 ;  /* 0x000000010b0bb824 */ /* 0x000fe200078e0a02 */
[C---:B------:R-:W-:Y:S01]  /*0be0*/  ISETP.GT.U32.AND P3, PT, R2.reuse, R23, PT ;  /* 0x000000170200720c */ /* 0x040fe20003f64070 */
[----:B------:R-:W-:Y:S01]  /*0bf0*/  IMAD.MOV R8, RZ, RZ, -R8 ;  /* 0x000000ffff087224 */ /* 0x000fe200078e0a08 */
[----:B------:R-:W-:Y:S01]  /*0c00*/  ISETP.GT.U32.AND P6, PT, R2, R17, PT ;  /* 0x000000110200720c */ /* 0x000fe20003fc4070 */
[--C-:B------:R-:W-:Y:S01]  /*0c10*/  @!P4 IMAD.IADD R15, R15, 0x1, -R2.reuse ;  /* 0x000000010f0fc824 */ /* 0x100fe200078e0a02 */
[----:B------:R-:W-:Y:S01]  /*0c20*/  LOP3.LUT R27, R6, 0x40, R25, 0xf8, !PT ;  /* 0x00000040061b7812 */ /* 0x000fe200078ef819 */
[C---:B------:R-:W-:Y:S01]  /*0c30*/  IMAD R25, R2.reuse, R8, R29 ;  /* 0x0000000802197224 */ /* 0x040fe200078e021d */
[----:B------:R-:W-:Y:S01]  /*0c40*/  ISETP.GE.AND P4, PT, R3, RZ, PT ;  /* 0x000000ff0300720c */ /* 0x000fe20003f86270 */
[----:B------:R-:W-:Y:S01]  /*0c50*/  @!P5 IMAD.IADD R9, R9, 0x1, -R2 ;  /* 0x000000010909d824 */ /* 0x000fe200078e0a02 */
[----:B------:R-:W-:Y:S01]  /*0c60*/  SHF.R.U32.HI R3, RZ, 0x1, R4 ;  /* 0x00000001ff037819 */ /* 0x000fe20000011604 */
[--C-:B------:R-:W-:Y:S01]  /*0c70*/  @!P2 IMAD.IADD R21, R21, 0x1, -R2.reuse ;  /* 0x000000011515a824 */ /* 0x100fe200078e0a02 */
[----:B------:R-:W-:Y:S01]  /*0c80*/  ISETP.GT.U32.AND P5, PT, R2, R25, PT ;  /* 0x000000190200720c */ /* 0x000fe20003fa4070 */
[--C-:B------:R-:W-:Y:S01]  /*0c90*/  @!P1 IMAD.IADD R19, R19, 0x1, -R2.reuse ;  /* 0x0000000113139824 */ /* 0x100fe200078e0a02 */
[----:B------:R-:W-:Y:S01]  /*0ca0*/  ISETP.GE.AND P1, PT, R30, RZ, PT ;  /* 0x000000ff1e00720c */ /* 0x000fe20003f26270 */
[--C-:B------:R-:W-:Y:S01]  /*0cb0*/  @!P3 IMAD.IADD R23, R23, 0x1, -R2.reuse ;  /* 0x000000011717b824 */ /* 0x100fe200078e0a02 */
[----:B------:R-:W-:Y:S01]  /*0cc0*/  ISETP.GT.U32.AND P3, PT, R2, R21, PT ;  /* 0x000000150200720c */ /* 0x000fe20003f64070 */
[----:B------:R-:W-:Y:S01]  /*0cd0*/  @!P6 IMAD.IADD R17, R17, 0x1, -R2 ;  /* 0x000000011111e824 */ /* 0x000fe200078e0a02 */
[----:B------:R-:W-:Y:S01]  /*0ce0*/  ISETP.GE.AND P6, PT, R22, RZ, PT ;  /* 0x000000ff1600720c */ /* 0x000fe20003fc6270 */
[----:B------:R-:W-:Y:S01]  /*0cf0*/  IMAD R5, R5, UR6, RZ ;  /* 0x0000000605057c24 */ /* 0x000fe2000f8e02ff */
[----:B------:R-:W-:Y:S01]  /*0d00*/  ISETP.GE.AND P2, PT, R31, RZ, PT ;  /* 0x000000ff1f00720c */ /* 0x000fe20003f46270 */
[----:B------:R-:W-:Y:S01]  /*0d10*/  @!P4 IMAD.MOV R11, RZ, RZ, -R11 ;  /* 0x000000ffff0bc224 */ /* 0x000fe200078e0a0b */
[C---:B------:R-:W-:Y:S01]  /*0d20*/  ISETP.GT.U32.AND P4, PT, R2.reuse, R23, PT ;  /* 0x000000170200720c */ /* 0x040fe20003f84070 */
[-C--:B0-----:R-:W-:Y:S01]  /*0d30*/  IMAD R43, R43, R20.reuse, RZ ;  /* 0x000000142b2b7224 */ /* 0x081fe200078e02ff */
[----:B------:R-:W-:Y:S01]  /*0d40*/  LOP3.LUT R3, R3, 0x10, R4, 0xf8, !PT ;  /* 0x0000001003037812 */ /* 0x000fe200078ef804 */
[----:B------:R-:W-:Y:S01]  /*0d50*/  @!P5 IMAD.IADD R25, R25, 0x1, -R2 ;  /* 0x000000011919d824 */ /* 0x000fe200078e0a02 */
[--C-:B------:R-:W-:Y:S01]  /*0d60*/  SHF.R.S32.HI R6, RZ, 0x2, R4.reuse ;  /* 0x00000002ff067819 */ /* 0x100fe20000011404 */
[----:B------:R-:W-:Y:S01]  /*0d70*/  @!P1 IMAD.MOV R9, RZ, RZ, -R9 ;  /* 0x000000ffff099224 */ /* 0x000fe200078e0a09 */
[----:B------:R-:W-:Y:S01]  /*0d80*/  SHF.R.S32.HI R8, RZ, 0x1, R4 ;  /* 0x00000001ff087819 */ /* 0x000fe20000011404 */
[--C-:B------:R-:W-:Y:S01]  /*0d90*/  @!P3 IMAD.IADD R21, R21, 0x1, -R2.reuse ;  /* 0x000000011515b824 */ /* 0x100fe200078e0a02 */
[----:B------:R-:W-:Y:S01]  /*0da0*/  ISETP.GT.U32.AND P5, PT, R2, R25, PT ;  /* 0x000000190200720c */ /* 0x000fe20003fa4070 */
[----:B------:R-:W-:Y:S01]  /*0db0*/  @!P6 IMAD.MOV R15, RZ, RZ, -R15 ;  /* 0x000000ffff0fe224 */ /* 0x000fe200078e0a0f */
[----:B------:R-:W-:Y:S01]  /*0dc0*/  ISETP.GE.AND P6, PT, R28, RZ, PT ;  /* 0x000000ff1c00720c */ /* 0x000fe20003fc6270 */
[----:B------:R-:W-:Y:S01]  /*0dd0*/  IMAD.SHL.U32 R3, R3, 0x10, RZ ;  /* 0x0000001003037824 */ /* 0x000fe200078e00ff */
[----:B------:R-:W-:Y:S01]  /*0de0*/  ISETP.GE.AND P3, PT, R26, RZ, PT ;  /* 0x000000ff1a00720c */ /* 0x000fe20003f66270 */
[--C-:B------:R-:W-:Y:S01]  /*0df0*/  @!P4 IMAD.IADD R23, R23, 0x1, -R2.reuse ;  /* 0x000000011717c824 */ /* 0x100fe200078e0a02 */
[----:B------:R-:W-:Y:S01]  /*0e00*/  ISETP.GE.AND P4, PT, R24, RZ, PT ;  /* 0x000000ff1800720c */ /* 0x000fe20003f86270 */
[----:B------:R-:W-:Y:S01]  /*0e10*/  @!P2 IMAD.MOV R17, RZ, RZ, -R17 ;  /* 0x000000ffff11a224 */ /* 0x000fe200078e0a11 */
[----:B------:R-:W-:Y:S01]  /*0e20*/  SGXT R6, R6, 0x1 ;  /* 0x000000010606781a */ /* 0x000fe20000000200 */
[----:B------:R-:W-:Y:S01]  /*0e30*/  IMAD R45, R45, R20, RZ ;  /* 0x000000142d2d7224 */ /* 0x000fe200078e02ff */
[----:B------:R-:W-:Y:S01]  /*0e40*/  LOP3.LUT R3, R3, 0x700, RZ, 0xc0, !PT ;  /* 0x0000070003037812 */ /* 0x000fe200078ec0ff */
[----:B------:R-:W-:Y:S01]  /*0e50*/  ULDC UR6, c[0x0][0x230] ;  /* 0x00008c0000067ab9 */ /* 0x000fe20000000800 */
[----:B------:R-:W-:Y:S01]  /*0e60*/  SGXT R8, R8, 0x1 ;  /* 0x000000010808781a */ /* 0x000fe20000000200 */
[----:B------:R-:W-:Y:S01]  /*0e70*/  @!P5 IMAD.IADD R25, R25, 0x1, -R2 ;  /* 0x000000011919d824 */ /* 0x000fe200078e0a02 */
[----:B------:R-:W-:Y:S01]  /*0e80*/  ISETP.NE.AND P5, PT, R13, RZ, PT ;  /* 0x000000ff0d00720c */ /* 0x000fe20003fa5270 */
[----:B------:R-:W-:Y:S01]  /*0e90*/  @!P6 IMAD.MOV R19, RZ, RZ, -R19 ;  /* 0x000000ffff13e224 */ /* 0x000fe200078e0a13 */
[----:B------:R-:W-:Y:S01]  /*0ea0*/  LOP3.LUT R2, RZ, R13, RZ, 0x33, !PT ;  /* 0x0000000dff027212 */ /* 0x000fe200078e33ff */
[----:B------:R-:W-:Y:S01]  /*0eb0*/  @!P3 IMAD.MOV R21, RZ, RZ, -R21 ;  /* 0x000000ffff15b224 */ /* 0x000fe200078e0a15 */
[----:B------:R-:W-:Y:S01]  /*0ec0*/  LOP3.LUT R6, R3, 0x90, R6, 0xf8, !PT ;  /* 0x0000009003067812 */ /* 0x000fe200078ef806 */
[----:B------:R-:W-:Y:S01]  /*0ed0*/  @!P4 IMAD.MOV R23, RZ, RZ, -R23 ;  /* 0x000000ffff17c224 */ /* 0x000fe200078e0a17 */
[C---:B------:R-:W-:Y:S01]  /*0ee0*/  SEL R11, R2.reuse, R11, !P5 ;  /* 0x0000000b020b7207 */ /* 0x040fe20006800000 */
[----:B------:R-:W-:Y:S01]  /*0ef0*/  @!P0 IMAD.MOV R25, RZ, RZ, -R25 ;  /* 0x000000ffff198224 */ /* 0x000fe200078e0a19 */
[----:B------:R-:W-:-:S02]  /*0f00*/  SEL R15, R2, R15, !P5 ;  /* 0x0000000f020f7207 */ /* 0x000fc40006800000 */
[C---:B------:R-:W-:Y:S01]  /*0f10*/  SEL R9, R2.reuse, R9, !P5 ;  /* 0x0000000902097207 */ /* 0x040fe20006800000 */
[----:B------:R-:W-:Y:S01]  /*0f20*/  IMAD R11, R11, UR5, RZ ;  /* 0x000000050b0b7c24 */ /* 0x000fe2000f8e02ff */
        /* <DEDUP_REMOVED lines=8> */
[----:B------:R-:W-:Y:S01]  /*0fb0*/  SEL R2, R2, R25, !P5 ;  /* 0x0000001902027207 */ /* 0x000fe20006800000 */
[----:B------:R-:W-:Y:S01]  /*0fc0*/  IMAD R21, R21, UR5, RZ ;  /* 0x0000000515157c24 */ /* 0x000fe2000f8e02ff */
[----:B------:R-:W-:Y:S01]  /*0fd0*/  SHF.R.S32.HI R15, RZ, 0x1f, R11 ;  /* 0x0000001fff0f7819 */ /* 0x000fe2000001140b */
[----:B------:R-:W-:Y:S01]  /*0fe0*/  IMAD R23, R23, UR5, RZ ;  /* 0x0000000517177c24 */ /* 0x000fe2000f8e02ff */
[----:B------:R-:W-:Y:S01]  /*0ff0*/  IADD3 R3, P0, R11, UR12, RZ ;  /* 0x0000000c0b037c10 */ /* 0x000fe2000ff1e0ff */
[----:B------:R-:W-:Y:S01]  /*1000*/  IMAD R2, R2, UR5, RZ ;  /* 0x0000000502027c24 */ /* 0x000fe2000f8e02ff */
[----:B------:R-:W-:Y:S01]  /*1010*/  LOP3.LUT R35, R6, 0x10, R35, 0x78, !PT ;  /* 0x0000001006237812 */ /* 0x000fe200078e7823 */
[----:B------:R-:W-:Y:S01]  /*1020*/  ULDC UR5, c[0x0][0x23c] ;  /* 0x00008f0000057ab9 */ /* 0x000fe20000000800 */
[----:B------:R-:W-:Y:S01]  /*1030*/  SHF.R.S32.HI R6, RZ, 0x7, R4 ;  /* 0x00000007ff067819 */ /* 0x000fe20000011404 */
[----:B------:R-:W-:Y:S01]  /*1040*/  IMAD R41, R41, UR5, RZ ;  /* 0x0000000529297c24 */ /* 0x000fe2000f8e02ff */
[----:B------:R-:W-:Y:S01]  /*1050*/  IADD3.X R15, R15, UR13, RZ, P0, !PT ;  /* 0x0000000d0f0f7c10 */ /* 0x000fe200087fe4ff */
[----:B------:R-:W-:Y:S01]  /*1060*/  USHF.L.U32 UR5, UR5, 0x5, URZ ;  /* 0x0000000505057899 */ /* 0x000fe2000800063f */
[----:B------:R-:W-:-:S02]  /*1070*/  SHF.R.S32.HI R25, RZ, 0x1f, R10 ;  /* 0x0000001fff197819 */ /* 0x000fc4000001140a */
[----:B------:R-:W-:Y:S02]  /*1080*/  IADD3 R9, P6, R10, UR12, RZ ;  /* 0x0000000c0a097c10 */ /* 0x000fe4000ffde0ff */
[----:B------:R-:W-:Y:S02]  /*1090*/  SHF.R.S32.HI R34, RZ, 0x1f, R2 ;  /* 0x0000001fff227819 */ /* 0x000fe40000011402 */
[----:B------:R-:W-:Y:S01]  /*10a0*/  IADD3 R24, P0, R2, UR12, RZ ;  /* 0x0000000c02187c10 */ /* 0x000fe2000ff1e0ff */
[----:B------:R-:W-:Y:S01]  /*10b0*/  IMAD.SHL.U32 R2, R4, 0x20, RZ ;  /* 0x0000002004027824 */ /* 0x000fe200078e00ff */
[----:B------:R-:W-:Y:S02]  /*10c0*/  SGXT R6, R6, 0x1 ;  /* 0x000000010606781a */ /* 0x000fe40000000200 */
[----:B------:R-:W-:Y:S02]  /*10d0*/  LOP3.LUT R8, R27, 0x88, R8, 0xf8, !PT ;  /* 0x000000881b087812 */ /* 0x000fe400078ef808 */
[----:B------:R-:W-:-:S02]  /*10e0*/  SHF.R.S32.HI R28, RZ, 0x1f, R17 ;  /* 0x0000001fff1c7819 */ /* 0x000fc40000011411 */
[----:B------:R-:W-:Y:S02]  /*10f0*/  IADD3 R11, P4, R17, UR12, RZ ;  /* 0x0000000c110b7c10 */ /* 0x000fe4000ff9e0ff */
[----:B------:R-:W-:Y:S02]  /*1100*/  IADD3.X R25, R25, UR13, RZ, P6, !PT ;  /* 0x0000000d19197c10 */ /* 0x000fe4000b7fe4ff */
[----:B------:R-:W-:Y:S02]  /*1110*/  SHF.R.S32.HI R27, RZ, 0x1f, R12 ;  /* 0x0000001fff1b7819 */ /* 0x000fe4000001140c */
[----:B------:R-:W-:Y:S02]  /*1120*/  IADD3 R10, P5, R12, UR12, RZ ;  /* 0x0000000c0c0a7c10 */ /* 0x000fe4000ffbe0ff */
[----:B------:R-:W-:Y:S02]  /*1130*/  IADD3 R26, P6, R5, UR10, RZ ;  /* 0x0000000a051a7c10 */ /* 0x000fe4000ffde0ff */
[----:B------:R-:W-:-:S02]  /*1140*/  LOP3.LUT R39, R6, 0x88, RZ, 0xc0, !PT ;  /* 0x0000008806277812 */ /* 0x000fc400078ec0ff */
[----:B------:R-:W-:Y:S02]  /*1150*/  LOP3.LUT R17, R6, 0x90, RZ, 0xc0, !PT ;  /* 0x0000009006117812 */ /* 0x000fe400078ec0ff */
[----:B------:R-:W-:Y:S02]  /*1160*/  SHF.R.S32.HI R29, RZ, 0x1f, R19 ;  /* 0x0000001fff1d7819 */ /* 0x000fe40000011413 */
[----:B------:R-:W-:Y:S02]  /*1170*/  IADD3 R12, P3, R19, UR12, RZ ;  /* 0x0000000c130c7c10 */ /* 0x000fe4000ff7e0ff */
[----:B------:R-:W-:Y:S02]  /*1180*/  CS2R R18, SRZ ;  /* 0x0000000000127805 */ /* 0x000fe4000001ff00 */
[----:B------:R-:W-:Y:S02]  /*1190*/  SHF.R.S32.HI R32, RZ, 0x1f, R21 ;  /* 0x0000001fff207819 */ /* 0x000fe40000011415 */
[----:B------:R-:W-:-:S02]  /*11a0*/  IADD3 R13, P2, R21, UR12, RZ ;  /* 0x0000000c150d7c10 */ /* 0x000fc4000ff5e0ff */
[----:B------:R-:W-:Y:S02]  /*11b0*/  SHF.R.S32.HI R33, RZ, 0x1f, R23 ;  /* 0x0000001fff217819 */ /* 0x000fe40000011417 */
[----:B------:R-:W-:Y:S02]  /*11c0*/  IADD3 R14, P1, R23, UR12, RZ ;  /* 0x0000000c170e7c10 */ /* 0x000fe4000ff3e0ff */
[----:B------:R-:W-:Y:S02]  /*11d0*/  LOP3.LUT R6, R2, 0x60, RZ, 0xc0, !PT ;  /* 0x0000006002067812 */ /* 0x000fe400078ec0ff */
[----:B------:R-:W-:Y:S01]  /*11e0*/  LEA.HI.X.SX32 R38, R5, UR11, 0x1, P6 ;  /* 0x0000000b05267c11 */ /* 0x000fe2000b0f0eff */
[----:B------:R-:W-:Y:S01]  /*11f0*/  IMAD.SHL.U32 R5, R20, 0x20, RZ ;  /* 0x0000002014057824 */ /* 0x000fe200078e00ff */
[--C-:B------:R-:W-:Y:S02]  /*1200*/  LOP3.LUT R39, R39, 0x7f, R4.reuse, 0x78, !PT ;  /* 0x0000007f27277812 */ /* 0x100fe400078e7804 */
[----:B------:R-:W-:-:S02]  /*1210*/  LOP3.LUT R40, R17, 0x7f, R4, 0x78, !PT ;  /* 0x0000007f11287812 */ /* 0x000fc400078e7804 */
[----:B------:R-:W-:Y:S02]  /*1220*/  CS2R R16, SRZ ;  /* 0x0000000000107805 */ /* 0x000fe4000001ff00 */
[----:B------:R-:W-:Y:S02]  /*1230*/  IADD3.X R27, R27, UR13, RZ, P5, !PT ;  /* 0x0000000d1b1b7c10 */ /* 0x000fe4000affe4ff */
[----:B------:R-:W-:Y:S02]  /*1240*/  IADD3.X R28, R28, UR13, RZ, P4, !PT ;  /* 0x0000000d1c1c7c10 */ /* 0x000fe4000a7fe4ff */
[----:B------:R-:W-:Y:S02]  /*1250*/  IADD3.X R29, R29, UR13, RZ, P3, !PT ;  /* 0x0000000d1d1d7c10 */ /* 0x000fe40009ffe4ff */
[----:B------:R-:W-:Y:S02]  /*1260*/  IADD3.X R32, R32, UR13, RZ, P2, !PT ;  /* 0x0000000d20207c10 */ /* 0x000fe400097fe4ff */
[----:B------:R-:W-:-:S02]  /*1270*/  IADD3.X R33, R33, UR13, RZ, P1, !PT ;  /* 0x0000000d21217c10 */ /* 0x000fc40008ffe4ff */
[----:B------:R-:W-:Y:S02]  /*1280*/  IADD3.X R34, R34, UR13, RZ, P0, !PT ;  /* 0x0000000d22227c10 */ /* 0x000fe400087fe4ff */
[----:B------:R-:W-:Y:S02]  /*1290*/  LOP3.LUT R4, R8, 0x8, RZ, 0x3c, !PT ;  /* 0x0000000808047812 */ /* 0x000fe400078e3cff */
[----:B------:R-:W-:-:S07]  /*12a0*/  IADD3 R35, R35, UR4, R6 ;  /* 0x0000000423237c10 */ /* 0x000fce000fffe006 */
.L_x_1:
[----:B------:R-:W0:Y:S01]  /*12b0*/  S2R R30, SR_TID.X ;  /* 0x00000000001e7919 */ /* 0x000e220000002100 */
[C---:B------:R-:W-:Y:S02]  /*12c0*/  IADD3 R22, P2, R43.reuse, R26, RZ ;  /* 0x0000001a2b167210 */ /* 0x040fe40007f5e0ff */
[----:B------:R-:W-:Y:S02]  /*12d0*/  PRMT R48, RZ, 0x7610, R48 ;  /* 0x00007610ff307816 */ /* 0x000fe40000000030 */
[----:B------:R-:W-:Y:S02]  /*12e0*/  PRMT R50, RZ, 0x7610, R50 ;  /* 0x00007610ff327816 */ /* 0x000fe40000000032 */
[----:B------:R-:W-:Y:S02]  /*12f0*/  LEA.HI.X.SX32 R23, R43, R38, 0x1, P2 ;  /* 0x000000262b177211 */ /* 0x000fe400010f0eff */
[----:B0-----:R-:W-:-:S04]  /*1300*/  SHF.R.U32.HI R20, RZ, 0x4, R30 ;  /* 0x00000004ff147819 */ /* 0x001fc8000001161e */
[----:B------:R-:W-:-:S04]  /*1310*/  SGXT.U32 R20, R20, 0x4 ;  /* 0x000000041414781a */ /* 0x000fc80000000000 */
[C---:B------:R-:W-:Y:S02]  /*1320*/  LOP3.LUT R21, R20.reuse, 0x10, RZ, 0xfc, !PT ;  /* 0x0000001014157812 */ /* 0x040fe400078efcff */
[----:B------:R-:W-:Y:S02]  /*1330*/  ISETP.GE.AND P0, PT, R20, UR6, PT ;  /* 0x0000000614007c0c */ /* 0x000fe4000bf06270 */
[----:B------:R-:W-:Y:S02]  /*1340*/  ISETP.GE.AND P3, PT, R21, UR6, PT ;  /* 0x0000000615007c0c */ /* 0x000fe4000bf66270 */
[----:B------:R-:W-:-:S04]  /*1350*/  IADD3 R20, P1, R45, R26, RZ ;  /* 0x0000001a2d147210 */ /* 0x000fc80007f3e0ff */
[----:B------:R-:W-:-:S05]  /*1360*/  LEA.HI.X.SX32 R21, R45, R38, 0x1, P1 ;  /* 0x000000262d157211 */ /* 0x000fca00008f0eff */
[----:B------:R0:W2:Y:S04]  /*1370*/  @!P0 LDG.E.U8 R48, desc[UR8][R22.64] ;  /* 0x0000000816308981 */ /* 0x0000a8000c1e1100 */
[----:B------:R1:W3:Y:S01]  /*1380*/  @!P3 LDG.E.U8 R50, desc[UR8][R20.64] ;  /* 0x000000081432b981 */ /* 0x0002e2000c1e1100 */
[----:B------:R-:W-:Y:S02]  /*1390*/  LOP3.LUT R30, R30, 0x1f, RZ, 0xc0, !PT ;  /* 0x0000001f1e1e7812 */ /* 0x000fe400078ec0ff */
[----:B------:R-:W-:Y:S01]  /*13a0*/  SHF.R.S32.HI R44, RZ, 0x1f, R41 ;  /* 0x0000001fff2c7819 */ /* 0x000fe20000011429 */
[----:B------:R-:W-:Y:S01]  /*13b0*/  BAR.SYNC.DEFER_BLOCKING 0x0 ;  /* 0x0000000000007b1d */ /* 0x000fe20000010000 */
[----:B------:R-:W-:Y:S02]  /*13c0*/  ISETP.GE.AND P0, PT, R30, UR6, PT ;  /* 0x000000061e007c0c */ /* 0x000fe4000bf06270 */
[----:B------:R-:W-:-:S02]  /*13d0*/  IADD3 R36, P2, R41, R24, RZ ;  /* 0x0000001829247210 */ /* 0x000fc40007f5e0ff */
[C---:B------:R-:W-:Y:S02]  /*13e0*/  IADD3 R30, P1, R41.reuse, R14, RZ ;  /* 0x0000000e291e7210 */ /* 0x040fe40007f3e0ff */
[----:B------:R-:W-:Y:S01]  /*13f0*/  PRMT R58, RZ, 0x7610, R58 ;  /* 0x00007610ff3a7816 */ /* 0x000fe2000000003a */
[C---:B------:R-:W-:Y:S01]  /*1400*/  IMAD.X R37, R44.reuse, 0x1, R34, P2 ;  /* 0x000000012c257824 */ /* 0x040fe200010e0622 */
[C---:B------:R-:W-:Y:S01]  /*1410*/  IADD3 R46, P3, R41.reuse, R13, RZ ;  /* 0x0000000d292e7210 */ /* 0x040fe20007f7e0ff */
[C---:B------:R-:W-:Y:S01]  /*1420*/  IMAD.X R31, R44.reuse, 0x1, R33, P1 ;  /* 0x000000012c1f7824 */ /* 0x040fe200008e0621 */
[C---:B0-----:R-:W-:Y:S02]  /*1430*/  IADD3 R22, P2, R41.reuse, R12, RZ ;  /* 0x0000000c29167210 */ /* 0x041fe40007f5e0ff */
[----:B-1----:R-:W-:Y:S02]  /*1440*/  IADD3 R20, P1, R41, R11, RZ ;  /* 0x0000000b29147210 */ /* 0x002fe40007f3e0ff */
[----:B------:R-:W-:Y:S01]  /*1450*/  PRMT R61, RZ, 0x7610, R61 ;  /* 0x00007610ff3d7816 */ /* 0x000fe2000000003d */
[----:B------:R-:W-:-:S02]  /*1460*/  IMAD.X R47, R44, 0x1, R32, P3 ;  /* 0x000000012c2f7824 */ /* 0x000fc400018e0620 */
[C---:B------:R-:W-:Y:S01]  /*1470*/  IMAD.X R23, R44.reuse, 0x1, R29, P2 ;  /* 0x000000012c177824 */ /* 0x040fe200010e061d */
[C---:B------:R-:W-:Y:S01]  /*1480*/  IADD3 R52, P2, R41.reuse, R9, RZ ;  /* 0x0000000929347210 */ /* 0x040fe20007f5e0ff */
[C---:B------:R-:W-:Y:S01]  /*1490*/  IMAD.X R21, R44.reuse, 0x1, R28, P1 ;  /* 0x000000012c157824 */ /* 0x040fe200008e061c */
[----:B------:R-:W-:Y:S02]  /*14a0*/  PRMT R56, RZ, 0x7610, R56 ;  /* 0x00007610ff387816 */ /* 0x000fe40000000038 */
[----:B------:R-:W-:Y:S01]  /*14b0*/  PRMT R54, RZ, 0x7610, R54 ;  /* 0x00007610ff367816 */ /* 0x000fe20000000036 */
[----:B------:R-:W-:Y:S01]  /*14c0*/  IMAD.X R53, R44, 0x1, R25, P2 ;  /* 0x000000012c357824 */ /* 0x000fe200010e0619 */
[----:B------:R-:W-:Y:S02]  /*14d0*/  PRMT R59, RZ, 0x7610, R59 ;  /* 0x00007610ff3b7816 */ /* 0x000fe4000000003b */
[----:B------:R-:W-:Y:S02]  /*14e0*/  PRMT R57, RZ, 0x7610, R57 ;  /* 0x00007610ff397816 */ /* 0x000fe40000000039 */
[----:B------:R-:W-:Y:S01]  /*14f0*/  PRMT R60, RZ, 0x7610, R60 ;  /* 0x00007610ff3c7816 */ /* 0x000fe2000000003c */
[----:B--2---:R-:W-:Y:S04]  /*1500*/  STS.U8 [R39+UR4], R48 ;  /* 0x0000003027007988 */ /* 0x004fe80008000004 */
[----:B---3--:R0:W-:Y:S01]  /*1510*/  STS.U8 [R39+UR4+0x100], R50 ;  /* 0x0001003227007988 */ /* 0x0081e20008000004 */
[----:B------:R-:W-:Y:S01]  /*1520*/  BAR.SYNC.DEFER_BLOCKING 0x0 ;  /* 0x0000000000007b1d */ /* 0x000fe20000010000 */
[----:B0-----:R-:W-:-:S05]  /*1530*/  IADD3 R50, P1, R41, R3, RZ ;  /* 0x0000000329327210 */ /* 0x001fca0007f3e0ff */
[----:B------:R-:W-:Y:S01]  /*1540*/  IMAD.X R51, R44, 0x1, R15, P1 ;  /* 0x000000012c337824 */ /* 0x000fe200008e060f */
[----:B------:R0:W2:Y:S04]  /*1550*/  @!P0 LDG.E.U8 R58, desc[UR8][R36.64] ;  /* 0x00000008243a8981 */ /* 0x0000a8000c1e1100 */
[----:B------:R1:W3:Y:S04]  /*1560*/  @!P0 LDG.E.U8 R61, desc[UR8][R30.64] ;  /* 0x000000081e3d8981 */ /* 0x0002e8000c1e1100 */
[----:B------:R-:W4:Y:S01]  /*1570*/  @!P0 LDG.E.U8 R56, desc[UR8][R46.64] ;  /* 0x000000082e388981 */ /* 0x000f22000c1e1100 */
[----:B0-----:R-:W-:-:S03]  /*1580*/  IADD3 R36, P3, R41, R10, RZ ;  /* 0x0000000a29247210 */ /* 0x001fc60007f7e0ff */
[----:B------:R-:W5:Y:S01]  /*1590*/  @!P0 LDG.E.U8 R54, desc[UR8][R22.64] ;  /* 0x0000000816368981 */ /* 0x000f62000c1e1100 */
[----:B-1----:R-:W-:Y:S01]  /*15a0*/  PRMT R31, RZ, 0x7610, R31 ;  /* 0x00007610ff1f7816 */ /* 0x002fe2000000001f */
[----:B------:R-:W-:Y:S02]  /*15b0*/  IMAD.X R37, R44, 0x1, R27, P3 ;  /* 0x000000012c257824 */ /* 0x000fe400018e061b */
[----:B------:R0:W5:Y:S04]  /*15c0*/  @!P0 LDG.E.U8 R59, desc[UR8][R20.64] ;  /* 0x00000008143b8981 */ /* 0x000168000c1e1100 */
[----:B------:R1:W5:Y:S04]  /*15d0*/  @!P0 LDG.E.U8 R57, desc[UR8][R36.64] ;  /* 0x0000000824398981 */ /* 0x000368000c1e1100 */
[----:B------:R-:W5:Y:S04]  /*15e0*/  @!P0 LDG.E.U8 R60, desc[UR8][R52.64] ;  /* 0x00000008343c8981 */ /* 0x000f68000c1e1100 */
[----:B------:R1:W5:Y:S01]  /*15f0*/  @!P0 LDG.E.U8 R31, desc[UR8][R50.64] ;  /* 0x00000008321f8981 */ /* 0x000362000c1e1100 */
[----:B------:R-:W-:Y:S01]  /*1600*/  USHF.R.S32.HI UR7, URZ, 0x1f, UR5 ;  /* 0x0000001f3f077899 */ /* 0x000fe20008011405 */
[----:B------:R-:W-:Y:S01]  /*1610*/  VIADD R42, R42, 0xffffffff ;  /* 0xffffffff2a2a7836 */ /* 0x000fe20000000000 */
[----:B------:R-:W-:Y:S01]  /*1620*/  IADD3 R10, P0, R10, UR5, RZ ;  /* 0x000000050a0a7c10 */ /* 0x000fe2000ff1e0ff */
[----:B0-----:R-:W-:Y:S01]  /*1630*/  LDS.U8 R20, [R8+UR4] ;  /* 0x0000000408147984 */ /* 0x001fe20008000000 */
[----:B------:R-:W-:Y:S01]  /*1640*/  IADD3 R3, P5, R3, UR5, RZ ;  /* 0x0000000503037c10 */ /* 0x000fe2000ffbe0ff */
[----:B------:R-:W-:Y:S01]  /*1650*/  UIADD3 UR6, UR6, -0x20, URZ ;  /* 0xffffffe006067890 */ /* 0x000fe2000fffe03f */
[----:B------:R-:W-:Y:S01]  /*1660*/  IADD3.X R27, R27, UR7, RZ, P0, !PT ;  /* 0x000000071b1b7c10 */ /* 0x000fe200087fe4ff */
[----:B------:R-:W0:Y:S01]  /*1670*/  LDS.U8 R21, [R8+UR4+0x10] ;  /* 0x0000100408157984 */ /* 0x000e220008000000 */
[----:B------:R-:W-:-:S02]  /*1680*/  ISETP.NE.U32.AND P0, PT, R42, RZ, PT ;  /* 0x000000ff2a00720c */ /* 0x000fc40003f05070 */
[----:B------:R-:W-:Y:S01]  /*1690*/  IADD3 R9, P6, R9, UR5, RZ ;  /* 0x0000000509097c10 */ /* 0x000fe2000ffde0ff */
[----:B------:R-:W-:Y:S01]  /*16a0*/  LDS.U8 R46, [R8+UR4+0x20] ;  /* 0x00002004082e7984 */ /* 0x000fe20008000000 */
[----:B------:R-:W-:Y:S02]  /*16b0*/  IADD3.X R15, R15, UR7, RZ, P5, !PT ;  /* 0x000000070f0f7c10 */ /* 0x000fe4000affe4ff */
[----:B------:R-:W-:Y:S01]  /*16c0*/  IADD3 R11, P1, R11, UR5, RZ ;  /* 0x000000050b0b7c10 */ /* 0x000fe2000ff3e0ff */
[----:B------:R-:W-:Y:S01]  /*16d0*/  LDS.U8 R47, [R8+UR4+0x30] ;  /* 0x00003004082f7984 */ /* 0x000fe20008000000 */
[----:B------:R-:W-:Y:S02]  /*16e0*/  IADD3 R12, P2, R12, UR5, RZ ;  /* 0x000000050c0c7c10 */ /* 0x000fe4000ff5e0ff */
[----:B------:R-:W-:Y:S01]  /*16f0*/  IADD3 R13, P3, R13, UR5, RZ ;  /* 0x000000050d0d7c10 */ /* 0x000fe2000ff7e0ff */
[----:B------:R-:W-:Y:S01]  /*1700*/  LDS.U8 R22, [R8+UR4+0x100] ;  /* 0x0001000408167984 */ /* 0x000fe20008000000 */
[----:B------:R-:W-:-:S02]  /*1710*/  IADD3 R14, P4, R14, UR5, RZ ;  /* 0x000000050e0e7c10 */ /* 0x000fc4000ff9e0ff */
[----:B------:R-:W-:Y:S01]  /*1720*/  IADD3 R24, P5, R24, UR5, RZ ;  /* 0x0000000518187c10 */ /* 0x000fe2000ffbe0ff */
[----:B------:R-:W0:Y:S01]  /*1730*/  LDS.U8 R23, [R8+UR4+0x110] ;  /* 0x0001100408177984 */ /* 0x000e220008000000 */
[----:B------:R-:W-:Y:S02]  /*1740*/  IADD3.X R25, R25, UR7, RZ, P6, !PT ;  /* 0x0000000719197c10 */ /* 0x000fe4000b7fe4ff */
[----:B------:R-:W-:Y:S01]  /*1750*/  IADD3 R26, P6, R5, R26, RZ ;  /* 0x0000001a051a7210 */ /* 0x000fe20007fde0ff */
[----:B------:R-:W-:Y:S01]  /*1760*/  LDS.U8 R44, [R8+UR4+0x120] ;  /* 0x00012004082c7984 */ /* 0x000fe20008000000 */
[----:B------:R-:W-:Y:S02]  /*1770*/  IADD3.X R28, R28, UR7, RZ, P1, !PT ;  /* 0x000000071c1c7c10 */ /* 0x000fe40008ffe4ff */
[----:B------:R-:W-:Y:S01]  /*1780*/  IADD3.X R29, R29, UR7, RZ, P2, !PT ;  /* 0x000000071d1d7c10 */ /* 0x000fe200097fe4ff */
[----:B------:R-:W-:Y:S01]  /*1790*/  LDS.U8 R49, [R8+UR4+0x130] ;  /* 0x0001300408317984 */ /* 0x000fe20008000000 */
[----:B------:R-:W-:-:S02]  /*17a0*/  IADD3.X R32, R32, UR7, RZ, P3, !PT ;  /* 0x0000000720207c10 */ /* 0x000fc40009ffe4ff */
[----:B------:R-:W-:Y:S01]  /*17b0*/  IADD3.X R33, R33, UR7, RZ, P4, !PT ;  /* 0x0000000721217c10 */ /* 0x000fe2000a7fe4ff */
[----:B-1----:R-:W-:Y:S01]  /*17c0*/  LDS.U8 R36, [R4+UR4] ;  /* 0x0000000404247984 */ /* 0x002fe20008000000 */
[----:B------:R-:W-:Y:S02]  /*17d0*/  IADD3.X R34, R34, UR7, RZ, P5, !PT ;  /* 0x0000000722227c10 */ /* 0x000fe4000affe4ff */
[----:B------:R-:W-:Y:S01]  /*17e0*/  LEA.HI.X.SX32 R38, R5, R38, 0x1, P6 ;  /* 0x0000002605267211 */ /* 0x000fe200030f0eff */
[----:B------:R-:W1:Y:S04]  /*17f0*/  LDS.U8 R37, [R4+UR4+0x10] ;  /* 0x0000100404257984 */ /* 0x000e680008000000 */
[----:B------:R-:W-:Y:S04]  /*1800*/  LDS.U8 R48, [R4+UR4+0x20] ;  /* 0x0000200404307984 */ /* 0x000fe80008000000 */
[----:B------:R-:W-:Y:S01]  /*1810*/  LDS.U8 R51, [R4+UR4+0x30] ;  /* 0x0000300404337984 */ /* 0x000fe20008000000 */
[----:B0-----:R-:W-:-:S03]  /*1820*/  IMAD R20, R21, 0x100, R20 ;  /* 0x0000010015147824 */ /* 0x001fc600078e0214 */
[----:B------:R-:W-:Y:S02]  /*1830*/  LDS.U8 R52, [R4+UR4+0x100] ;  /* 0x0001000404347984 */ /* 0x000fe40008000000 */
[----:B------:R-:W-:Y:S02]  /*1840*/  F2FP.F16.E4M3.UNPACK_B R20, R20 ;  /* 0x00000014ff14723e */ /* 0x000fe400020006ff */
[----:B------:R-:W0:Y:S04]  /*1850*/  LDS.U8 R55, [R4+UR4+0x110] ;  /* 0x0001100404377984 */ /* 0x000e280008000000 */
[----:B------:R-:W-:Y:S04]  /*1860*/  LDS.U8 R50, [R4+UR4+0x120] ;  /* 0x0001200404327984 */ /* 0x000fe80008000000 */
[----:B------:R-:W-:Y:S01]  /*1870*/  LDS.U8 R53, [R4+UR4+0x130] ;  /* 0x0001300404357984 */ /* 0x000fe20008000000 */
[----:B------:R-:W-:Y:S01]  /*1880*/  IMAD R22, R23, 0x100, R22 ;  /* 0x0000010017167824 */ /* 0x000fe200078e0216 */
[----:B------:R-:W-:Y:S04]  /*1890*/  BAR.SYNC.DEFER_BLOCKING 0x0 ;  /* 0x0000000000007b1d */ /* 0x000fe80000010000 */
[----:B------:R-:W-:Y:S01]  /*18a0*/  F2FP.F16.E4M3.UNPACK_B R22, R22 ;  /* 0x00000016ff16723e */ /* 0x000fe200020006ff */
[----:B-1----:R-:W-:-:S05]  /*18b0*/  IMAD R21, R37, 0x100, R36 ;  /* 0x0000010025157824 */ /* 0x002fca00078e0224 */
[----:B------:R-:W-:Y:S01]  /*18c0*/  F2FP.F16.E4M3.UNPACK_B R21, R21 ;  /* 0x00000015ff15723e */ /* 0x000fe200020006ff */
[----:B0-----:R-:W-:-:S05]  /*18d0*/  IMAD R23, R55, 0x100, R52 ;  /* 0x0000010037177824 */ /* 0x001fca00078e0234 */
[----:B------:R-:W-:Y:S01]  /*18e0*/  F2FP.F16.E4M3.UNPACK_B R23, R23 ;  /* 0x00000017ff17723e */ /* 0x000fe200020006ff */
[----:B--2---:R-:W-:Y:S04]  /*18f0*/  STS.U8 [R40+UR4], R58 ;  /* 0x0000003a28007988 */ /* 0x004fe80008000004 */
[----:B---3--:R-:W-:Y:S04]  /*1900*/  STS.U8 [R40+UR4+0x100], R61 ;  /* 0x0001003d28007988 */ /* 0x008fe80008000004 */
[----:B----4-:R-:W-:Y:S04]  /*1910*/  STS.U8 [R40+UR4+0x200], R56 ;  /* 0x0002003828007988 */ /* 0x010fe80008000004 */
[----:B-----5:R-:W-:Y:S04]  /*1920*/  STS.U8 [R40+UR4+0x300], R54 ;  /* 0x0003003628007988 */ /* 0x020fe80008000004 */
[----:B------:R-:W-:Y:S04]  /*1930*/  STS.U8 [R40+UR4+0x400], R59 ;  /* 0x0004003b28007988 */ /* 0x000fe80008000004 */
[----:B------:R-:W-:Y:S04]  /*1940*/  STS.U8 [R40+UR4+0x500], R57 ;  /* 0x0005003928007988 */ /* 0x000fe80008000004 */
[----:B------:R-:W-:Y:S04]  /*1950*/  STS.U8 [R40+UR4+0x600], R60 ;  /* 0x0006003c28007988 */ /* 0x000fe80008000004 */
[----:B------:R-:W-:Y:S01]  /*1960*/  STS.U8 [R40+UR4+0x700], R31 ;  /* 0x0007001f28007988 */ /* 0x000fe20008000004 */
[----:B------:R-:W-:Y:S06]  /*1970*/  BAR.SYNC.DEFER_BLOCKING 0x0 ;  /* 0x0000000000007b1d */ /* 0x000fec0000010000 */
[----:B------:R-:W0:Y:S02]  /*1980*/  LDSM.16.M88.2 R30, [R35] ;  /* 0x00000000231e783b */ /* 0x000e240000000100 */
[----:B0-----:R-:W-:-:S02]  /*1990*/  F2FP.F16.E4M3.UNPACK_B R36, R30 ;  /* 0x0000001eff24723e */ /* 0x001fc400020006ff */
[-C--:B------:R-:W-:Y:S02]  /*19a0*/  F2FP.F16.E4M3.UNPACK_B R37, R31.reuse ;  /* 0x0000001fff25723e */ /* 0x080fe400020006ff */
[----:B------:R-:W-:Y:S02]  /*19b0*/  F2FP.F16.E4M3.UNPACK_B R30, R30.H1 ;  /* 0x0000001eff1e723e */ /* 0x000fe400030006ff */
[----:B------:R-:W-:-:S03]  /*19c0*/  F2FP.F16.E4M3.UNPACK_B R31, R31.H1 ;  /* 0x0000001fff1f723e */ /* 0x000fc600030006ff */
[----:B------:R-:W-:Y:S07]  /*19d0*/  HMMA.16816.F32 R16, R20, R36, R16 ;  /* 0x000000241410723c */ /* 0x000fee0000001810 */
[----:B------:R-:W-:Y:S02]  /*19e0*/  IMAD R20, R47, 0x100, R46 ;  /* 0x000001002f147824 */ /* 0x000fe400078e022e */
[----:B------:R-:W-:Y:S02]  /*19f0*/  IMAD R22, R49, 0x100, R44 ;  /* 0x0000010031167824 */ /* 0x000fe400078e022c */
[----:B------:R-:W-:Y:S01]  /*1a00*/  IMAD R21, R51, 0x100, R48 ;  /* 0x0000010033157824 */ /* 0x000fe200078e0230 */
[----:B------:R-:W-:Y:S01]  /*1a10*/  F2FP.F16.E4M3.UNPACK_B R20, R20 ;  /* 0x00000014ff14723e */ /* 0x000fe200020006ff */
[----:B------:R-:W-:Y:S01]  /*1a20*/  IMAD R23, R53, 0x100, R50 ;  /* 0x0000010035177824 */ /* 0x000fe200078e0232 */
[----:B------:R-:W-:-:S02]  /*1a30*/  F2FP.F16.E4M3.UNPACK_B R22, R22 ;  /* 0x00000016ff16723e */ /* 0x000fc400020006ff */
[----:B------:R-:W-:Y:S02]  /*1a40*/  F2FP.F16.E4M3.UNPACK_B R21, R21 ;  /* 0x00000015ff15723e */ /* 0x000fe400020006ff */
[----:B------:R-:W-:-:S07]  /*1a50*/  F2FP.F16.E4M3.UNPACK_B R23, R23 ;  /* 0x00000017ff17723e */ /* 0x000fce00020006ff */
[----:B------:R-:W-:Y:S01]  /*1a60*/  HMMA.16816.F32 R16, R20, R30, R16 ;  /* 0x0000001e1410723c */ /* 0x000fe20000001810 */
[----:B------:R-:W-:-:S08]  /*1a70*/  NOP ;  /* 0x0000000000007918 */ /* 0x000fd00000000000 */
[----:B------:R-:W-:-:S15]  /*1a80*/  @P0 BRA `(.L_x_1) ;  /* 0xfffffff800080947 */ /* 0x000fde000383ffff */
.L_x_0:
[----:B------:R-:W0:Y:S01]  /*1a90*/  S2R R12, SR_TID.X ;  /* 0x00000000000c7919 */ /* 0x000e220000002100 */
[----:B------:R-:W1:Y:S01]  /*1aa0*/  S2UR UR5, SR_CgaCtaId ;  /* 0x00000000000579c3 */ /* 0x000e620000008800 */
[----:B------:R-:W-:Y:S01]  /*1ab0*/  F2FP.SATFINITE.E4M3.F32.PACK_AB_MERGE_C R16, R17, R16, RZ ;  /* 0x000000101110723e */ /* 0x000fe200048070ff */
[----:B------:R-:W-:-:S06]  /*1ac0*/  UMOV UR4, 0x400 ;  /* 0x0000040000047882 */ /* 0x000fcc0000000000 */
[----:B------:R-:W-:Y:S01]  /*1ad0*/  BAR.SYNC.DEFER_BLOCKING 0x0 ;  /* 0x0000000000007b1d */ /* 0x000fe20000010000 */
[----:B------:R-:W-:Y:S02]  /*1ae0*/  LOP3.LUT R2, R2, 0x300, RZ, 0xc0, !PT ;  /* 0x0000030002027812 */ /* 0x000fe400078ec0ff */
[----:B------:R-:W-:-:S05]  /*1af0*/  F2FP.SATFINITE.E4M3.F32.PACK_AB_MERGE_C R18, R19, R18, RZ ;  /* 0x000000121312723e */ /* 0x000fca00048070ff */
[----:B------:R-:W2:Y:S01]  /*1b00*/  LDC R10, c[0x0][0x248] ;  /* 0x00009200ff0a7b82 */ /* 0x000ea20000000800 */
[----:B------:R-:W-:Y:S02]  /*1b10*/  ULDC.64 UR6, c[0x0][0x228] ;  /* 0x00008a0000067ab9 */ /* 0x000fe40000000a00 */
[----:B------:R-:W-:Y:S01]  /*1b20*/  ISETP.GE.AND P0, PT, R0, UR6, PT ;  /* 0x0000000600007c0c */ /* 0x000fe2000bf06270 */
[----:B-1----:R-:W-:Y:S01]  /*1b30*/  ULEA UR4, UR5, UR4, 0x18 ;  /* 0x0000000405047291 */ /* 0x002fe2000f8ec03f */
[--C-:B0-----:R-:W-:Y:S01]  /*1b40*/  SHF.R.U32.HI R3, RZ, 0x6, R12.reuse ;  /* 0x00000006ff037819 */ /* 0x101fe2000001160c */
[C---:B------:R-:W-:Y:S01]  /*1b50*/  IMAD.SHL.U32 R4, R12.reuse, 0x4, RZ ;  /* 0x000000040c047824 */ /* 0x040fe200078e00ff */
[----:B------:R-:W-:Y:S02]  /*1b60*/  LOP3.LUT R5, R12, 0x1f, RZ, 0xc0, !PT ;  /* 0x0000001f0c057812 */ /* 0x000fe400078ec0ff */
[----:B------:R-:W-:Y:S02]  /*1b70*/  SGXT.U32 R3, R3, 0x2 ;  /* 0x000000020303781a */ /* 0x000fe40000000000 */
[----:B------:R-:W-:Y:S01]  /*1b80*/  SHF.R.U32.HI R14, RZ, 0x4, R12 ;  /* 0x00000004ff0e7819 */ /* 0x000fe2000001160c */
[----:B------:R-:W-:Y:S01]  /*1b90*/  IMAD R2, R5, 0x4, R2 ;  /* 0x0000000405027824 */ /* 0x000fe200078e0202 */
[----:B------:R-:W-:-:S02]  /*1ba0*/  LOP3.LUT R3, R3, 0x1c, R12, 0xf8, !PT ;  /* 0x0000001c03037812 */ /* 0x000fc400078ef80c */
[----:B------:R-:W-:Y:S02]  /*1bb0*/  LOP3.LUT R5, R18, 0xffff, RZ, 0xc0, !PT ;  /* 0x0000ffff12057812 */ /* 0x000fe400078ec0ff */
[----:B------:R-:W-:Y:S02]  /*1bc0*/  LOP3.LUT R3, R3, 0x80, R4, 0xf8, !PT ;  /* 0x0000008003037812 */ /* 0x000fe400078ef804 */
[----:B------:R-:W-:Y:S02]  /*1bd0*/  LOP3.LUT R4, R16, 0xffff, RZ, 0xc0, !PT ;  /* 0x0000ffff10047812 */ /* 0x000fe400078ec0ff */
[----:B------:R-:W-:Y:S02]  /*1be0*/  LOP3.LUT R3, R3, R6, RZ, 0xfc, !PT ;  /* 0x0000000603037212 */ /* 0x000fe400078efcff */
[----:B------:R-:W-:Y:S02]  /*1bf0*/  SHF.R.U32.HI R4, RZ, 0x8, R4 ;  /* 0x00000008ff047819 */ /* 0x000fe40000011604 */
[C---:B------:R-:W-:Y:S01]  /*1c00*/  LOP3.LUT R9, R3.reuse, 0x40, RZ, 0x3c, !PT ;  /* 0x0000004003097812 */ /* 0x040fe200078e3cff */
[----:B------:R0:W-:Y:S01]  /*1c10*/  STS.U8 [R3+UR4], R16 ;  /* 0x0000001003007988 */ /* 0x0001e20008000004 */
[----:B------:R-:W-:-:S02]  /*1c20*/  LOP3.LUT R11, R3, 0x20, RZ, 0x3c, !PT ;  /* 0x00000020030b7812 */ /* 0x000fc400078e3cff */
[----:B------:R-:W-:Y:S01]  /*1c30*/  LOP3.LUT R6, R3, 0x60, RZ, 0x3c, !PT ;  /* 0x0000006003067812 */ /* 0x000fe200078e3cff */
[----:B------:R1:W-:Y:S01]  /*1c40*/  STS.U8 [R9+UR4+0x200], R4 ;  /* 0x0002000409007988 */ /* 0x0003e20008000004 */
[----:B------:R-:W-:Y:S02]  /*1c50*/  SHF.R.U32.HI R5, RZ, 0x8, R5 ;  /* 0x00000008ff057819 */ /* 0x000fe40000011605 */
[----:B------:R-:W-:Y:S01]  /*1c60*/  LOP3.LUT R8, R2, 0xe0, R12, 0x78, !PT ;  /* 0x000000e002087812 */ /* 0x000fe200078e780c */
[----:B------:R-:W-:Y:S01]  /*1c70*/  STS.U8 [R11+UR4+0x100], R18 ;  /* 0x000100120b007988 */ /* 0x000fe20008000004 */
[----:B------:R-:W-:Y:S02]  /*1c80*/  SGXT.U32 R14, R14, 0x4 ;  /* 0x000000040e0e781a */ /* 0x000fe40000000000 */
[----:B------:R-:W-:Y:S01]  /*1c90*/  LEA.HI R2, R12, R7, RZ, 0x1c ;  /* 0x000000070c027211 */ /* 0x000fe200078fe0ff */
[----:B------:R-:W-:Y:S01]  /*1ca0*/  STS.U8 [R6+UR4+0x300], R5 ;  /* 0x0003000506007988 */ /* 0x000fe20008000004 */
[----:B0-----:R-:W-:Y:S01]  /*1cb0*/  LOP3.LUT R3, R7, 0x20, R14, 0xfe, !PT ;  /* 0x0000002007037812 */ /* 0x001fe200078efe0e */
[----:B------:R-:W-:Y:S03]  /*1cc0*/  BAR.SYNC.DEFER_BLOCKING 0x0 ;  /* 0x0000000000007b1d */ /* 0x000fe60000010000 */
[----:B------:R-:W-:-:S03]  /*1cd0*/  ISETP.LT.AND P1, PT, R3, UR7, !P0 ;  /* 0x0000000703007c0c */ /* 0x000fc6000c721270 */
[----:B------:R0:W3:Y:S01]  /*1ce0*/  LDS R13, [R8+UR4] ;  /* 0x00000004080d7984 */ /* 0x0000e20008000800 */
[----:B------:R-:W-:Y:S02]  /*1cf0*/  ULDC UR4, c[0x0][0x244] ;  /* 0x0000910000047ab9 */ /* 0x000fe40000000800 */
[----:B-1----:R-:W-:Y:S01]  /*1d00*/  IMAD R4, R0, UR4, RZ ;  /* 0x0000000400047c24 */ /* 0x002fe2000f8e02ff */
[C---:B------:R-:W-:Y:S01]  /*1d10*/  LOP3.LUT R0, R7.reuse, R14, RZ, 0xfc, !PT ;  /* 0x0000000e07007212 */ /* 0x040fe200078efcff */
[----:B------:R-:W-:Y:S01]  /*1d20*/  ULDC.64 UR4, c[0x0][0x220] ;  /* 0x0000880000047ab9 */ /* 0x000fe20000000a00 */
[----:B------:R-:W-:Y:S02]  /*1d30*/  LOP3.LUT R7, R7, 0x10, R14, 0xfe, !PT ;  /* 0x0000001007077812 */ /* 0x000fe400078efe0e */
[----:B0-----:R-:W-:Y:S01]  /*1d40*/  IADD3 R8, P2, R4, UR4, RZ ;  /* 0x0000000404087c10 */ /* 0x001fe2000ff5e0ff */
[CC--:B--2---:R-:W-:Y:S01]  /*1d50*/  IMAD R3, R0.reuse, R10.reuse, RZ ;  /* 0x0000000a00037224 */ /* 0x0c4fe200078e02ff */
[----:B------:R-:W-:Y:S01]  /*1d60*/  ISETP.LT.AND P3, PT, R0, UR7, !P0 ;  /* 0x0000000700007c0c */ /* 0x000fe2000c761270 */
[----:B------:R-:W-:Y:S01]  /*1d70*/  VIADD R0, R2, 0x30 ;  /* 0x0000003002007836 */ /* 0x000fe20000000000 */
[----:B------:R-:W-:Y:S01]  /*1d80*/  LEA.HI.X.SX32 R12, R4, UR5, 0x1, P2 ;  /* 0x00000005040c7c11 */ /* 0x000fe200090f0eff */
[----:B------:R-:W-:Y:S01]  /*1d90*/  IMAD R9, R10, 0x20, R3 ;  /* 0x000000200a097824 */ /* 0x000fe200078e0203 */
[C---:B------:R-:W-:Y:S01]  /*1da0*/  ISETP.LT.AND P2, PT, R7.reuse, UR7, !P0 ;  /* 0x0000000707007c0c */ /* 0x040fe2000c741270 */
[-C--:B------:R-:W-:Y:S01]  /*1db0*/  IMAD R7, R7, R10.reuse, RZ ;  /* 0x0000000a07077224 */ /* 0x080fe200078e02ff */
[C---:B------:R-:W-:Y:S01]  /*1dc0*/  ISETP.LT.AND P0, PT, R0.reuse, UR7, !P0 ;  /* 0x0000000700007c0c */ /* 0x040fe2000c701270 */
[----:B------:R-:W-:Y:S01]  /*1dd0*/  IMAD R10, R0, R10, RZ ;  /* 0x0000000a000a7224 */ /* 0x000fe200078e02ff */
[----:B------:R-:W-:-:S02]  /*1de0*/  IADD3 R2, P4, R3, R8, RZ ;  /* 0x0000000803027210 */ /* 0x000fc40007f9e0ff */
[-C--:B------:R-:W-:Y:S02]  /*1df0*/  IADD3 R4, P6, R7, R8.reuse, RZ ;  /* 0x0000000807047210 */ /* 0x080fe40007fde0ff */
[----:B------:R-:W-:Y:S02]  /*1e00*/  IADD3 R6, P5, R9, R8, RZ ;  /* 0x0000000809067210 */ /* 0x000fe40007fbe0ff */
[-C--:B------:R-:W-:Y:S02]  /*1e10*/  LEA.HI.X.SX32 R3, R3, R12.reuse, 0x1, P4 ;  /* 0x0000000c03037211 */ /* 0x080fe400020f0eff */
[-C--:B------:R-:W-:Y:S02]  /*1e20*/  LEA.HI.X.SX32 R5, R7, R12.reuse, 0x1, P6 ;  /* 0x0000000c07057211 */ /* 0x080fe400030f0eff */
[----:B------:R-:W-:Y:S02]  /*1e30*/  LEA.HI.X.SX32 R7, R9, R12, 0x1, P5 ;  /* 0x0000000c09077211 */ /* 0x000fe400028f0eff */
[----:B------:R-:W-:-:S04]  /*1e40*/  IADD3 R8, P4, R10, R8, RZ ;  /* 0x000000080a087210 */ /* 0x000fc80007f9e0ff */
[----:B------:R-:W-:Y:S02]  /*1e50*/  LEA.HI.X.SX32 R9, R10, R12, 0x1, P4 ;  /* 0x0000000c0a097211 */ /* 0x000fe400020f0eff */
[C---:B---3--:R-:W-:Y:S02]  /*1e60*/  PRMT R11, R13.reuse, 0x7770, RZ ;  /* 0x000077700d0b7816 */ /* 0x048fe400000000ff */
[C---:B------:R-:W-:Y:S02]  /*1e70*/  PRMT R15, R13.reuse, 0x7771, RZ ;  /* 0x000077710d0f7816 */ /* 0x040fe400000000ff */
[C---:B------:R-:W-:Y:S01]  /*1e80*/  PRMT R17, R13.reuse, 0x7772, RZ ;  /* 0x000077720d117816 */ /* 0x040fe200000000ff */
[----:B------:R0:W-:Y:S01]  /*1e90*/  @P3 STG.E.U8 desc[UR8][R2.64], R11 ;  /* 0x0000000b02003986 */ /* 0x0001e2000c101108 */
[----:B------:R-:W-:-:S03]  /*1ea0*/  PRMT R13, R13, 0x7773, RZ ;  /* 0x000077730d0d7816 */ /* 0x000fc600000000ff */
[----:B------:R0:W-:Y:S04]  /*1eb0*/  @P2 STG.E.U8 desc[UR8][R4.64], R15 ;  /* 0x0000000f04002986 */ /* 0x0001e8000c101108 */
[----:B------:R0:W-:Y:S01]  /*1ec0*/  @P1 STG.E.U8 desc[UR8][R6.64], R17 ;  /* 0x0000001106001986 */ /* 0x0001e2000c101108 */
[----:B------:R-:W-:Y:S05]  /*1ed0*/  @!P0 EXIT ;  /* 0x000000000000894d */ /* 0x000fea0003800000 */
[----:B------:R-:W-:Y:S01]  /*1ee0*/  STG.E.U8 desc[UR8][R8.64], R13 ;  /* 0x0000000d08007986 */ /* 0x000fe2000c101108 */
[----:B------:R-:W-:Y:S05]  /*1ef0*/  EXIT ;  /* 0x000000000000794d */ /* 0x000fea0003800000 */
.L_x_2:
[----:B------:R-:W-:-:S00]  /*1f00*/  BRA `(.L_x_2) ;  /* 0xfffffffc00fc7947 */ /* 0x000fc0000383ffff */
[----:B------:R-:W-:-:S00]  /*1f10*/  NOP ;  /* 0x0000000000007918 */ /* 0x000fc00000000000 */
        /* <DEDUP_REMOVED lines=14> */
.L_x_3:


//--------------------- .nv.shared.matmul_kernel  --------------------------
	.section	.nv.shared.matmul_kernel,"aw",@nobits
	.sectionflags	@""
	.align	16
	.zero		1024


//--------------------- .nv.shared.reserved.0     --------------------------
	.section	.nv.shared.reserved.0,"aw",@nobits
	.weak		__nv_reservedSMEM_offset_0_alias
	.size		__nv_reservedSMEM_offset_0_alias, 0, 0
	.other		__nv_reservedSMEM_offset_0_alias,@"STO_CUDA_RESERVED_SHARED STV_DEFAULT"
__nv_reservedSMEM_offset_0_alias:
	.zero		0


//--------------------- .nv.constant0.matmul_kernel --------------------------
	.section	.nv.constant0.matmul_kernel,"a",@progbits
	.sectionflags	@""
	.align	4
.nv.constant0.matmul_kernel:
	.zero		608


//--------------------- SYMBOLS --------------------------

	.type		.nv.reservedSmem.offset0,@object
	.size		.nv.reservedSmem.offset0,0x4
